	.target	sm_100a

	.elftype	@"ET_EXEC"


//--------------------- .note.nv.tkinfo           --------------------------
	.section	.note.nv.tkinfo,"",@"SHT_NOTE"
	.sectionflags	@"SHF_NOTE_NV_TKINFO"
	.tkinfo
        /*0018*/ 	.word	0x00000081
        /*0030*/ 	.string	""
        /*0030*/ 	.string	"ptxas-blackwell"
        /*0030*/ 	.string	"Cuda compilation tools, release 12.9, V12.9.86"
        /*0030*/ 	.string	"Build cuda_12.9.r12.9/compiler.36037853_0"
        /*0030*/ 	.string	"-v  -suppress-debug-info  -lineinfo  -arch sm_100a "



//--------------------- .note.nv.cuver            --------------------------
	.section	.note.nv.cuver,"",@"SHT_NOTE"
	.sectionflags	@"SHF_NOTE_NV_CUVER"
        /*0018*/ 	.short	0x0001
        /*001a*/ 	.short	0x0064
        /*001c*/ 	.short	0x0001
        /*001e*/ 	.short	0x0000
        /*0020*/ 	.short	0x0001
        /*0022*/ 	.short	0x0000


//--------------------- .nv.info                  --------------------------
	.section	.nv.info,"",@"SHT_CUDA_INFO"
	.align	4


	//----- nvinfo : EIATTR_REGCOUNT
	.align		4
        /*0000*/ 	.byte	0x04, 0x2f
        /*0002*/ 	.short	(.L_4 - .L_3)
	.align		4
.L_3:
        /*0004*/ 	.word	index@(gluon_tcgen05)
        /*0008*/ 	.word	0x00000047


	//----- nvinfo : EIATTR_FRAME_SIZE
	.align		4
.L_4:
        /*000c*/ 	.byte	0x04, 0x11
        /*000e*/ 	.short	(.L_6 - .L_5)
	.align		4
.L_5:
        /*0010*/ 	.word	index@($__internal_2_$__cuda_sm10x_tcgen05_guardrail_trap_unallocated_columns_being_dealloced)
        /*0014*/ 	.word	0x00000000


	//----- nvinfo : EIATTR_FRAME_SIZE
	.align		4
.L_6:
        /*0018*/ 	.byte	0x04, 0x11
        /*001a*/ 	.short	(.L_8 - .L_7)
	.align		4
.L_7:
        /*001c*/ 	.word	index@($__internal_1_$__cuda_sm10x_tcgen05_guardrail_trap_phase_invalid_during_alloc)
        /*0020*/ 	.word	0x00000000


	//----- nvinfo : EIATTR_FRAME_SIZE
	.align		4
.L_8:
        /*0024*/ 	.byte	0x04, 0x11
        /*0026*/ 	.short	(.L_10 - .L_9)
	.align		4
.L_9:
        /*0028*/ 	.word	index@($__internal_0_$__cuda_sm10x_tcgen05_guardrail_trap_col_being_dealloced_not_returned_by_alloc)
        /*002c*/ 	.word	0x00000000


	//----- nvinfo : EIATTR_FRAME_SIZE
	.align		4
.L_10:
        /*0030*/ 	.byte	0x04, 0x11
        /*0032*/ 	.short	(.L_12 - .L_11)
	.align		4
.L_11:
        /*0034*/ 	.word	index@(gluon_tcgen05)
        /*0038*/ 	.word	0x00000000


	//----- nvinfo : EIATTR_MIN_STACK_SIZE
	.align		4
.L_12:
        /*003c*/ 	.byte	0x04, 0x12
        /*003e*/ 	.short	(.L_14 - .L_13)
	.align		4
.L_13:
        /*0040*/ 	.word	index@(gluon_tcgen05)
        /*0044*/ 	.word	0x00000000
.L_14:


//--------------------- .nv.info.gluon_tcgen05    --------------------------
	.section	.nv.info.gluon_tcgen05,"",@"SHT_CUDA_INFO"
	.sectionflags	@""
	.align	4


	//----- nvinfo : EIATTR_CUDA_API_VERSION
	.align		4
        /*0000*/ 	.byte	0x04, 0x37
        /*0002*/ 	.short	(.L_16 - .L_15)
.L_15:
        /*0004*/ 	.word	0x00000081


	//----- nvinfo : EIATTR_KPARAM_INFO
	.align		4
.L_16:
        /*0008*/ 	.byte	0x04, 0x17
        /*000a*/ 	.short	(.L_18 - .L_17)
.L_17:
        /*000c*/ 	.word	0x00000000
        /*0010*/ 	.short	0x000a
        /*0012*/ 	.short	0x0048
        /*0014*/ 	.byte	0x00, 0xf4, 0x21, 0x00


	//----- nvinfo : EIATTR_KPARAM_INFO
	.align		4
.L_18:
        /*0018*/ 	.byte	0x04, 0x17
        /*001a*/ 	.short	(.L_20 - .L_19)
.L_19:
        /*001c*/ 	.word	0x00000000
        /*0020*/ 	.short	0x0009
        /*0022*/ 	.short	0x0040
        /*0024*/ 	.byte	0x00, 0xf4, 0x21, 0x00


	//----- nvinfo : EIATTR_KPARAM_INFO
	.align		4
.L_20:
        /*0028*/ 	.byte	0x04, 0x17
        /*002a*/ 	.short	(.L_22 - .L_21)
.L_21:
        /*002c*/ 	.word	0x00000000
        /*0030*/ 	.short	0x0008
        /*0032*/ 	.short	0x0038
        /*0034*/ 	.byte	0x00, 0xf0, 0x21, 0x00


	//----- nvinfo : EIATTR_KPARAM_INFO
	.align		4
.L_22:
        /*0038*/ 	.byte	0x04, 0x17
        /*003a*/ 	.short	(.L_24 - .L_23)
.L_23:
        /*003c*/ 	.word	0x00000000
        /*0040*/ 	.short	0x0007
        /*0042*/ 	.short	0x0030
        /*0044*/ 	.byte	0x00, 0xf0, 0x21, 0x00


	//----- nvinfo : EIATTR_KPARAM_INFO
	.align		4
.L_24:
        /*0048*/ 	.byte	0x04, 0x17
        /*004a*/ 	.short	(.L_26 - .L_25)
.L_25:
        /*004c*/ 	.word	0x00000000
        /*0050*/ 	.short	0x0006
        /*0052*/ 	.short	0x0028
        /*0054*/ 	.byte	0x00, 0xf0, 0x21, 0x00


	//----- nvinfo : EIATTR_KPARAM_INFO
	.align		4
.L_26:
        /*0058*/ 	.byte	0x04, 0x17
        /*005a*/ 	.short	(.L_28 - .L_27)
.L_27:
        /*005c*/ 	.word	0x00000000
        /*0060*/ 	.short	0x0005
        /*0062*/ 	.short	0x0020
        /*0064*/ 	.byte	0x00, 0xf0, 0x11, 0x00


	//----- nvinfo : EIATTR_KPARAM_INFO
	.align		4
.L_28:
        /*0068*/ 	.byte	0x04, 0x17
        /*006a*/ 	.short	(.L_30 - .L_29)
.L_29:
        /*006c*/ 	.word	0x00000000
        /*0070*/ 	.short	0x0004
        /*0072*/ 	.short	0x001c
        /*0074*/ 	.byte	0x00, 0xf0, 0x11, 0x00


	//----- nvinfo : EIATTR_KPARAM_INFO
	.align		4
.L_30:
        /*0078*/ 	.byte	0x04, 0x17
        /*007a*/ 	.short	(.L_32 - .L_31)
.L_31:
        /*007c*/ 	.word	0x00000000
        /*0080*/ 	.short	0x0003
        /*0082*/ 	.short	0x0018
        /*0084*/ 	.byte	0x00, 0xf0, 0x11, 0x00


	//----- nvinfo : EIATTR_KPARAM_INFO
	.align		4
.L_32:
        /*0088*/ 	.byte	0x04, 0x17
        /*008a*/ 	.short	(.L_34 - .L_33)
.L_33:
        /*008c*/ 	.word	0x00000000
        /*0090*/ 	.short	0x0002
        /*0092*/ 	.short	0x0010
        /*0094*/ 	.byte	0x00, 0xf4, 0x21, 0x00


	//----- nvinfo : EIATTR_KPARAM_INFO
	.align		4
.L_34:
        /*0098*/ 	.byte	0x04, 0x17
        /*009a*/ 	.short	(.L_36 - .L_35)
.L_35:
        /*009c*/ 	.word	0x00000000
        /*00a0*/ 	.short	0x0001
        /*00a2*/ 	.short	0x0008
        /*00a4*/ 	.byte	0x00, 0xf4, 0x21, 0x00


	//----- nvinfo : EIATTR_KPARAM_INFO
	.align		4
.L_36:
        /*00a8*/ 	.byte	0x04, 0x17
        /*00aa*/ 	.short	(.L_38 - .L_37)
.L_37:
        /*00ac*/ 	.word	0x00000000
        /*00b0*/ 	.short	0x0000
        /*00b2*/ 	.short	0x0000
        /*00b4*/ 	.byte	0x00, 0xf4, 0x21, 0x00


	//----- nvinfo : EIATTR_AT_ENTRY_FRAGMENTS
	.align		4
.L_38:
        /*00b8*/ 	.byte	0x04, 0x4f
        /*00ba*/ 	.short	(.L_40 - .L_39)


	//   ....[0]....
.L_39:
        /*00bc*/ 	.word	0x00000004


	//----- nvinfo : EIATTR_RESERVED_SMEM_USED
	.align		4
.L_40:
        /*00c0*/ 	.byte	0x01, 0x41
	.zero		2


	//----- nvinfo : EIATTR_SPARSE_MMA_MASK
	.align		4
        /*00c4*/ 	.byte	0x03, 0x50
        /*00c6*/ 	.short	0x0000


	//----- nvinfo : EIATTR_TCGEN05_1CTA_USED
	.align		4
        /*00c8*/ 	.byte	0x01, 0x51
	.zero		2


	//----- nvinfo : EIATTR_MAXREG_COUNT
	.align		4
        /*00cc*/ 	.byte	0x03, 0x1b
        /*00ce*/ 	.short	0x00ff


	//----- nvinfo : EIATTR_NUM_BARRIERS
	.align		4
        /*00d0*/ 	.byte	0x02, 0x4c
        /*00d2*/ 	.byte	0x01
	.zero		1


	//----- nvinfo : EIATTR_INT_WARP_WIDE_INSTR_OFFSETS
	.align		4
        /*00d4*/ 	.byte	0x04, 0x31
        /*00d6*/ 	.short	(.L_42 - .L_41)


	//   ....[0]....
.L_41:
        /*00d8*/ 	.word	0x00001750


	//   ....[1]....
        /*00dc*/ 	.word	0x00001770


	//   ....[2]....
        /*00e0*/ 	.word	0x000017f0


	//   ....[3]....
        /*00e4*/ 	.word	0x00001bf0


	//   ....[4]....
        /*00e8*/ 	.word	0x00001c00


	//   ....[5]....
        /*00ec*/ 	.word	0x00001c50


	//   ....[6]....
        /*00f0*/ 	.word	0x00001c60


	//   ....[7]....
        /*00f4*/ 	.word	0x00002080


	//   ....[8]....
        /*00f8*/ 	.word	0x00002090


	//   ....[9]....
        /*00fc*/ 	.word	0x00002210


	//   ....[10]....
        /*0100*/ 	.word	0x00002260


	//   ....[11]....
        /*0104*/ 	.word	0x00002290


	//   ....[12]....
        /*0108*/ 	.word	0x000022c0


	//   ....[13]....
        /*010c*/ 	.word	0x00002780


	//   ....[14]....
        /*0110*/ 	.word	0x00002790


	//   ....[15]....
        /*0114*/ 	.word	0x00002b70


	//   ....[16]....
        /*0118*/ 	.word	0x00002b80


	//   ....[17]....
        /*011c*/ 	.word	0x00003070


	//   ....[18]....
        /*0120*/ 	.word	0x000030c0


	//----- nvinfo : EIATTR_COOP_GROUP_MASK_REGIDS
	.align		4
.L_42:
        /*0124*/ 	.byte	0x04, 0x29
        /*0126*/ 	.short	(.L_44 - .L_43)


	//   ....[0]....
.L_43:
        /*0128*/ 	.word	0xffffffff


	//   ....[1]....
        /*012c*/ 	.word	0xffffffff


	//   ....[2]....
        /*0130*/ 	.word	0xffffffff


	//   ....[3]....
        /*0134*/ 	.word	0xffffffff


	//   ....[4]....
        /*0138*/ 	.word	0xffffffff


	//   ....[5]....
        /*013c*/ 	.word	0xffffffff


	//   ....[6]....
        /*0140*/ 	.word	0xffffffff


	//   ....[7]....
        /*0144*/ 	.word	0xffffffff


	//   ....[8]....
        /*0148*/ 	.word	0xffffffff


	//   ....[9]....
        /*014c*/ 	.word	0xffffffff


	//----- nvinfo : EIATTR_COOP_GROUP_INSTR_OFFSETS
	.align		4
.L_44:
        /*0150*/ 	.byte	0x04, 0x28
        /*0152*/ 	.short	(.L_46 - .L_45)


	//   ....[0]....
.L_45:
        /*0154*/ 	.word	0x00000050


	//   ....[1]....
        /*0158*/ 	.word	0x00000310


	//   ....[2]....
        /*015c*/ 	.word	0x00000500


	//   ....[3]....
        /*0160*/ 	.word	0x000009a0


	//   ....[4]....
        /*0164*/ 	.word	0x00000ae0


	//   ....[5]....
        /*0168*/ 	.word	0x00000fe0


	//   ....[6]....
        /*016c*/ 	.word	0x00001120


	//   ....[7]....
        /*0170*/ 	.word	0x00001610


	//   ....[8]....
        /*0174*/ 	.word	0x00002f00


	//   ....[9]....
        /*0178*/ 	.word	0x00003170


	//----- nvinfo : EIATTR_VRC_CTA_INIT_COUNT
	.align		4
.L_46:
        /*017c*/ 	.byte	0x02, 0x4a
        /*017e*/ 	.byte	0x80
	.zero		1


	//----- nvinfo : EIATTR_MBARRIER_INSTR_OFFSETS
	.align		4
        /*0180*/ 	.byte	0x04, 0x39
        /*0182*/ 	.short	(.L_48 - .L_47)


	//   ....[0]....
.L_47:
        /*0184*/ 	.word	0x00001810
        /*0188*/ 	.word	0x000000ff
        /*018c*/ 	.word	0x00050000
        /*0190*/ 	.short	0x0100
        /*0192*/ 	.byte	0x0b
	.zero		1


	//   ....[1]....
        /*0194*/ 	.word	0x00001820
        /*0198*/ 	.word	0x000000ff
        /*019c*/ 	.word	0x00050020
        /*01a0*/ 	.short	0x0100
        /*01a2*/ 	.byte	0x0b
	.zero		1


	//   ....[2]....
        /*01a4*/ 	.word	0x000018d0
        /*01a8*/ 	.word	0x000000ff
        /*01ac*/ 	.word	0x00050008
        /*01b0*/ 	.short	0x0100
        /*01b2*/ 	.byte	0x0b
	.zero		1


	//   ....[3]....
        /*01b4*/ 	.word	0x000018e0
        /*01b8*/ 	.word	0x000000ff
        /*01bc*/ 	.word	0x00050028
        /*01c0*/ 	.short	0x0100
        /*01c2*/ 	.byte	0x0b
	.zero		1


	//   ....[4]....
        /*01c4*/ 	.word	0x000019c0
        /*01c8*/ 	.word	0x000000ff
        /*01cc*/ 	.word	0x00050010
        /*01d0*/ 	.short	0x0100
        /*01d2*/ 	.byte	0x0b
	.zero		1


	//   ....[5]....
        /*01d4*/ 	.word	0x000019d0
        /*01d8*/ 	.word	0x000000ff
        /*01dc*/ 	.word	0x00050030
        /*01e0*/ 	.short	0x0100
        /*01e2*/ 	.byte	0x0b
	.zero		1


	//   ....[6]....
        /*01e4*/ 	.word	0x00001ae0
        /*01e8*/ 	.word	0x000000ff
        /*01ec*/ 	.word	0x00050018
        /*01f0*/ 	.short	0x0100
        /*01f2*/ 	.byte	0x0b
	.zero		1


	//   ....[7]....
        /*01f4*/ 	.word	0x00001af0
        /*01f8*/ 	.word	0x000000ff
        /*01fc*/ 	.word	0x00050038
        /*0200*/ 	.short	0x0100
        /*0202*/ 	.byte	0x0b
	.zero		1


	//   ....[8]....
        /*0204*/ 	.word	0x00001cf0
        /*0208*/ 	.word	0x000000ff
        /*020c*/ 	.word	0x00050000
        /*0210*/ 	.short	0x010a
        /*0212*/ 	.byte	0x0b
	.zero		1


	//   ....[9]....
        /*0214*/ 	.word	0x000020e0
        /*0218*/ 	.word	0x000000ff
        /*021c*/ 	.word	0x00050020
        /*0220*/ 	.short	0x010a
        /*0222*/ 	.byte	0x0b
	.zero		1


	//   ....[10]....
        /*0224*/ 	.word	0x00002340
        /*0228*/ 	.word	0x000000ff
        /*022c*/ 	.word	0x00050000
        /*0230*/ 	.short	0x010a
        /*0232*/ 	.byte	0x2a
	.zero		1


	//   ....[11]....
        /*0234*/ 	.word	0x000027d0
        /*0238*/ 	.word	0x000000ff
        /*023c*/ 	.word	0x00050020
        /*0240*/ 	.short	0x010a
        /*0242*/ 	.byte	0x2a
	.zero		1


	//   ....[12]....
        /*0244*/ 	.word	0x000028a0
        /*0248*/ 	.word	0x000000ff
        /*024c*/ 	.word	0x00050000
        /*0250*/ 	.short	0x0108
        /*0252*/ 	.byte	0x0b
	.zero		1


	//   ....[13]....
        /*0254*/ 	.word	0x000028b0
        /*0258*/ 	.word	0x000000ff
        /*025c*/ 	.word	0x00050020
        /*0260*/ 	.short	0x0108
        /*0262*/ 	.byte	0x0b
	.zero		1


	//   ....[14]....
        /*0264*/ 	.word	0x00002900
        /*0268*/ 	.word	0x000000ff
        /*026c*/ 	.word	0x00050008
        /*0270*/ 	.short	0x0108
        /*0272*/ 	.byte	0x0b
	.zero		1


	//   ....[15]....
        /*0274*/ 	.word	0x00002910
        /*0278*/ 	.word	0x000000ff
        /*027c*/ 	.word	0x00050028
        /*0280*/ 	.short	0x0108
        /*0282*/ 	.byte	0x0b
	.zero		1


	//   ....[16]....
        /*0284*/ 	.word	0x00002960
        /*0288*/ 	.word	0x000000ff
        /*028c*/ 	.word	0x00050010
        /*0290*/ 	.short	0x0108
        /*0292*/ 	.byte	0x0b
	.zero		1


	//   ....[17]....
        /*0294*/ 	.word	0x00002970
        /*0298*/ 	.word	0x000000ff
        /*029c*/ 	.word	0x00050030
        /*02a0*/ 	.short	0x0108
        /*02a2*/ 	.byte	0x0b
	.zero		1


	//   ....[18]....
        /*02a4*/ 	.word	0x000029c0
        /*02a8*/ 	.word	0x000000ff
        /*02ac*/ 	.word	0x00050018
        /*02b0*/ 	.short	0x0108
        /*02b2*/ 	.byte	0x0b
	.zero		1


	//   ....[19]....
        /*02b4*/ 	.word	0x000029d0
        /*02b8*/ 	.word	0x000000ff
        /*02bc*/ 	.word	0x00050038
        /*02c0*/ 	.short	0x0108
        /*02c2*/ 	.byte	0x0b
	.zero		1


	//   ....[20]....
        /*02c4*/ 	.word	0x00003190
        /*02c8*/ 	.word	0x000000ff
        /*02cc*/ 	.word	0x00050000
        /*02d0*/ 	.short	0x010a
        /*02d2*/ 	.byte	0x0b
	.zero		1


	//   ....[21]....
        /*02d4*/ 	.word	0x000031c0
        /*02d8*/ 	.word	0x000000ff
        /*02dc*/ 	.word	0x00050020
        /*02e0*/ 	.short	0x010a
        /*02e2*/ 	.byte	0x0b
	.zero		1


	//   ....[22]....
        /*02e4*/ 	.word	0x000031f0
        /*02e8*/ 	.word	0x000000ff
        /*02ec*/ 	.word	0x00050000
        /*02f0*/ 	.short	0x010a
        /*02f2*/ 	.byte	0x2a
	.zero		1


	//   ....[23]....
        /*02f4*/ 	.word	0x00003220
        /*02f8*/ 	.word	0x000000ff
        /*02fc*/ 	.word	0x00050020
        /*0300*/ 	.short	0x010a
        /*0302*/ 	.byte	0x2a
	.zero		1


	//----- nvinfo : EIATTR_NUM_MBARRIERS
	.align		4
.L_48:
        /*0304*/ 	.byte	0x03, 0x38
        /*0306*/ 	.short	0x0008


	//----- nvinfo : EIATTR_EXIT_INSTR_OFFSETS
	.align		4
        /*0308*/ 	.byte	0x04, 0x1c
        /*030a*/ 	.short	(.L_50 - .L_49)


	//   ....[0]....
.L_49:
        /*030c*/ 	.word	0x00003180


	//----- nvinfo : EIATTR_REQNTID
	.align		4
.L_50:
        /*0310*/ 	.byte	0x04, 0x10
        /*0312*/ 	.short	(.L_52 - .L_51)
.L_51:
        /*0314*/ 	.word	0x00000100
        /*0318*/ 	.word	0x00000001
        /*031c*/ 	.word	0x00000001


	//----- nvinfo : EIATTR_CRS_STACK_SIZE
	.align		4
.L_52:
        /*0320*/ 	.byte	0x04, 0x1e
        /*0322*/ 	.short	(.L_54 - .L_53)
.L_53:
        /*0324*/ 	.word	0x00000000


	//----- nvinfo : EIATTR_CBANK_PARAM_SIZE
	.align		4
.L_54:
        /*0328*/ 	.byte	0x03, 0x19
        /*032a*/ 	.short	0x0050


	//----- nvinfo : EIATTR_PARAM_CBANK
	.align		4
        /*032c*/ 	.byte	0x04, 0x0a
        /*032e*/ 	.short	(.L_56 - .L_55)
	.align		4
.L_55:
        /*0330*/ 	.word	index@(.nv.constant0.gluon_tcgen05)
        /*0334*/ 	.short	0x0380
        /*0336*/ 	.short	0x0050


	//----- nvinfo : EIATTR_SW_WAR
	.align		4
.L_56:
        /*0338*/ 	.byte	0x04, 0x36
        /*033a*/ 	.short	(.L_58 - .L_57)
.L_57:
        /*033c*/ 	.word	0x00000008
.L_58:


//--------------------- .nv.compat                --------------------------
	.section	.nv.compat,"",@"SHT_CUDA_COMPAT_INFO"
	.align	4
        /*0000*/ 	.byte	0x02, 0x02, 0x02, 0x00, 0x02, 0x05, 0x05, 0x00, 0x02, 0x03, 0x03, 0x00, 0x02, 0x06, 0x01, 0x00


//--------------------- .nv.callgraph             --------------------------
	.section	.nv.callgraph,"",@"SHT_CUDA_CALLGRAPH"
	.align	4
	.sectionentsize	8
	.align		4
        /*0000*/ 	.word	0x00000000
	.align		4
        /*0004*/ 	.word	0xffffffff
	.align		4
        /*0008*/ 	.word	0x00000000
	.align		4
        /*000c*/ 	.word	0xfffffffe
	.align		4
        /*0010*/ 	.word	0x00000000
	.align		4
        /*0014*/ 	.word	0xfffffffd
	.align		4
        /*0018*/ 	.word	0x00000000
	.align		4
        /*001c*/ 	.word	0xfffffffc


//--------------------- .text.gluon_tcgen05       --------------------------
	.section	.text.gluon_tcgen05,"ax",@progbits
	.align	128
        .global         gluon_tcgen05
        .type           gluon_tcgen05,@function
        .size           gluon_tcgen05,(.L_x_85 - gluon_tcgen05)
        .other          gluon_tcgen05,@"STO_CUDA_ENTRY STV_DEFAULT"
gluon_tcgen05:
.text.gluon_tcgen05:
[----:B------:R-:W1:Y:S01]  /*0000*/  LDC R1, c[0x0][0x37c] ;  /* 0x0000df00ff017b82 */ /* 0x000e620000000800 */
[----:B------:R-:W2:Y:S02]  /*0010*/  S2R R0, SR_TID.X ;  /* 0x0000000000007919 */ /* 0x000ea40000002100 */
[----:B--2---:R-:W-:-:S13]  /*0020*/  ISETP.GE.U32.AND P2, PT, R0, 0x20, PT ;  /* 0x000000200000780c */ /* 0x004fda0003f46070 */
[----:B------:R-:W-:Y:S05]  /*0030*/  @P2 BRA `(.L_x_0) ;  /* 0x0000000000b82947 */ /* 0x000fea0003800000 */
[----:B------:R-:W2:Y:S01]  /*0040*/  S2UR UR6, SR_CgaCtaId ;  /* 0x00000000000679c3 */ /* 0x000ea20000008800 */
[----:B------:R-:W-:Y:S01]  /*0050*/  NOP ;  /* 0x0000000000007918 */ /* 0x000fe20000000000 */
[----:B------:R-:W-:Y:S02]  /*0060*/  UMOV UR4, 0x40 ;  /* 0x0000004000047882 */ /* 0x000fe40000000000 */
[----:B--2---:R-:W-:-:S09]  /*0070*/  ULEA UR4, UR6, UR4, 0x18 ;  /* 0x0000000406047291 */ /* 0x004fd2000f8ec0ff */
[----:B------:R-:W2:Y:S01]  /*0080*/  LDS.U8 R2, [UR4] ;  /* 0x00000004ff027984 */ /* 0x000ea20008000000 */
[----:B------:R-:W-:Y:S02]  /*0090*/  UMOV UR4, 0x400 ;  /* 0x0000040000047882 */ /* 0x000fe40000000000 */
[----:B------:R-:W-:Y:S01]  /*00a0*/  ULEA UR4, UR6, UR4, 0x18 ;  /* 0x0000000406047291 */ /* 0x000fe2000f8ec0ff */
[----:B--2---:R-:W-:-:S13]  /*00b0*/  ISETP.NE.AND P0, PT, R2, RZ, PT ;  /* 0x000000ff0200720c */ /* 0x004fda0003f05270 */
[----:B------:R-:W-:Y:S05]  /*00c0*/  @P0 BRA `(.L_x_1) ;  /* 0x00000000007c0947 */ /* 0x000fea0003800000 */
[----:B------:R-:W-:-:S13]  /*00d0*/  ELECT P0, URZ, PT ;  /* 0x0000000000ff782f */ /* 0x000fda0003800000 */
[----:B------:R-:W-:Y:S05]  /*00e0*/  @!P0 BRA `(.L_x_2) ;  /* 0x0000000000848947 */ /* 0x000fea0003800000 */
[----:B------:R-:W-:Y:S01]  /*00f0*/  UMOV UR5, 0x8 ;  /* 0x0000000800057882 */ /* 0x000fe20000000000 */
[----:B------:R-:W-:Y:S02]  /*0100*/  IMAD.MOV.U32 R5, RZ, RZ, 0x1 ;  /* 0x00000001ff057424 */ /* 0x000fe400078e00ff */
[----:B------:R-:W-:Y:S02]  /*0110*/  IMAD.MOV.U32 R3, RZ, RZ, 0xff ;  /* 0x000000ffff037424 */ /* 0x000fe400078e00ff */
[----:B------:R-:W-:Y:S04]  /*0120*/  DEPBAR.LE SB2, 0x36 ;  /* 0x0000ad800000791a */ /* 0x000fe80000000000 */
[----:B------:R-:W2:Y:S02]  /*0130*/  UTCATOMSWS.FIND_AND_SET.ALIGN UP0, UR5, UR5 ;  /* 0x00000005000575e3 */ /* 0x000ea40008000800 */
[----:B--2---:R-:W-:-:S04]  /*0140*/  PLOP3.LUT P0, PT, PT, PT, UP0, 0x80, 0x8 ;  /* 0x000000000008781c */ /* 0x004fc80003f0f008 */
[----:B------:R-:W-:-:S04]  /*0150*/  SEL R2, RZ, 0xffffffff, !P0 ;  /* 0xffffffffff027807 */ /* 0x000fc80004000000 */
[----:B------:R-:W-:Y:S01]  /*0160*/  ISETP.NE.AND P0, PT, R2, RZ, PT ;  /* 0x000000ff0200720c */ /* 0x000fe20003f05270 */
[----:B------:R-:W-:-:S12]  /*0170*/  IMAD.U32 R2, RZ, RZ, UR5 ;  /* 0x00000005ff027e24 */ /* 0x000fd8000f8e00ff */
[----:B------:R-:W-:Y:S05]  /*0180*/  @P0 BRA `(.L_x_3) ;  /* 0x0000000000240947 */ /* 0x000fea0003800000 */
.L_x_4:
[----:B------:R-:W-:Y:S05]  /*0190*/  NANOSLEEP 0x64 ;  /* 0x000000640000795d */ /* 0x000fea0003800000 */
[----:B------:R-:W-:-:S05]  /*01a0*/  UMOV UR5, 0x8 ;  /* 0x0000000800057882 */ /* 0x000fca0000000000 */
[----:B------:R-:W-:Y:S04]  /*01b0*/  DEPBAR.LE SB2, 0x36 ;  /* 0x0000ad800000791a */ /* 0x000fe80000000000 */
[----:B------:R-:W2:Y:S02]  /*01c0*/  UTCATOMSWS.FIND_AND_SET.ALIGN UP0, UR5, UR5 ;  /* 0x00000005000575e3 */ /* 0x000ea40008000800 */
[----:B--2---:R-:W-:-:S04]  /*01d0*/  PLOP3.LUT P0, PT, PT, PT, UP0, 0x80, 0x8 ;  /* 0x000000000008781c */ /* 0x004fc80003f0f008 */
[----:B------:R-:W-:-:S04]  /*01e0*/  SEL R2, RZ, 0xffffffff, !P0 ;  /* 0xffffffffff027807 */ /* 0x000fc80004000000 */
[----:B------:R-:W-:Y:S01]  /*01f0*/  ISETP.NE.AND P0, PT, R2, RZ, PT ;  /* 0x000000ff0200720c */ /* 0x000fe20003f05270 */
[----:B------:R-:W-:-:S12]  /*0200*/  IMAD.U32 R2, RZ, RZ, UR5 ;  /* 0x00000005ff027e24 */ /* 0x000fd8000f8e00ff */
[----:B------:R-:W-:Y:S05]  /*0210*/  @!P0 BRA `(.L_x_4) ;  /* 0xfffffffc00dc8947 */ /* 0x000fea000383ffff */
.L_x_3:
[C---:B------:R-:W-:Y:S01]  /*0220*/  VIADD R4, R2.reuse, 0x10 ;  /* 0x0000001002047836 */ /* 0x040fe20000000000 */
[----:B------:R-:W-:Y:S01]  /*0230*/  UMOV UR5, 0x50 ;  /* 0x0000005000057882 */ /* 0x000fe20000000000 */
[----:B------:R-:W-:Y:S01]  /*0240*/  SHF.L.U32 R3, R3, R2, RZ ;  /* 0x0000000203037219 */ /* 0x000fe200000006ff */
[----:B------:R-:W-:Y:S01]  /*0250*/  ULEA UR5, UR6, UR5, 0x18 ;  /* 0x0000000506057291 */ /* 0x000fe2000f8ec0ff */
[----:B------:R-:W-:Y:S01]  /*0260*/  IMAD.SHL.U32 R2, R2, 0x20, RZ ;  /* 0x0000002002027824 */ /* 0x000fe200078e00ff */
[----:B------:R-:W-:-:S04]  /*0270*/  SHF.L.U32 R4, R5, R4, RZ ;  /* 0x0000000405047219 */ /* 0x000fc800000006ff */
[----:B------:R-:W-:-:S05]  /*0280*/  LOP3.LUT R3, R4, R3, RZ, 0xfc, !PT ;  /* 0x0000000304037212 */ /* 0x000fca00078efcff */
[----:B------:R2:W-:Y:S04]  /*0290*/  ATOMS.OR RZ, [UR5], R3 ;  /* 0x00000003ffff798c */ /* 0x0005e8000b000005 */
[----:B------:R2:W-:Y:S01]  /*02a0*/  STS [UR4], R2 ;  /* 0x00000002ff007988 */ /* 0x0005e20008000804 */
[----:B------:R-:W-:Y:S05]  /*02b0*/  BRA `(.L_x_2) ;  /* 0x0000000000107947 */ /* 0x000fea0003800000 */
.L_x_1:
[----:B------:R-:W-:Y:S01]  /*02c0*/  IMAD.MOV.U32 R3, RZ, RZ, -0x1 ;  /* 0xffffffffff037424 */ /* 0x000fe200078e00ff */
[----:B------:R-:W-:-:S04]  /*02d0*/  MOV R2, 0x300 ;  /* 0x0000030000027802 */ /* 0x000fc80000000f00 */
[----:B------:R2:W-:Y:S03]  /*02e0*/  STS [UR4], R3 ;  /* 0x00000003ff007988 */ /* 0x0005e60008000804 */
[----:B-12---:R-:W-:Y:S05]  /*02f0*/  CALL.REL.NOINC `($__internal_1_$__cuda_sm10x_tcgen05_guardrail_trap_phase_invalid_during_alloc) ;  /* 0x0000002c00e07944 */ /* 0x006fea0003c00000 */
.L_x_2:
[----:B------:R-:W-:Y:S05]  /*0300*/  WARPSYNC.ALL ;  /* 0x0000000000007948 */ /* 0x000fea0003800000 */
[----:B------:R-:W-:Y:S01]  /*0310*/  NOP ;  /* 0x0000000000007918 */ /* 0x000fe20000000000 */
.L_x_0:
[----:B------:R-:W3:Y:S08]  /*0320*/  S2UR UR4, SR_CgaCtaId ;  /* 0x00000000000479c3 */ /* 0x000ef00000008800 */
[----:B------:R-:W-:Y:S01]  /*0330*/  BAR.SYNC.DEFER_BLOCKING 0x0 ;  /* 0x0000000000007b1d */ /* 0x000fe20000010000 */
[----:B------:R-:W-:-:S05]  /*0340*/  LOP3.LUT R68, R0, 0xff, RZ, 0xc0, !PT ;  /* 0x000000ff00447812 */ /* 0x000fca00078ec0ff */
[----:B------:R-:W-:Y:S02]  /*0350*/  UMOV UR11, 0x400 ;  /* 0x00000400000b7882 */ /* 0x000fe40000000000 */
[----:B------:R-:W4:Y:S08]  /*0360*/  LDC R4, c[0x0][0x398] ;  /* 0x0000e600ff047b82 */ /* 0x000f300000000800 */
[----:B------:R-:W5:Y:S01]  /*0370*/  LDC R10, c[0x0][0x3a0] ;  /* 0x0000e800ff0a7b82 */ /* 0x000f620000000800 */
[----:B---3--:R-:W-:-:S07]  /*0380*/  ULEA UR11, UR4, UR11, 0x18 ;  /* 0x0000000b040b7291 */ /* 0x008fce000f8ec0ff */
[----:B------:R-:W3:Y:S02]  /*0390*/  S2UR UR7, SR_CTAID.Y ;  /* 0x00000000000779c3 */ /* 0x000ee40000002600 */
[----:B--2---:R-:W2:Y:S06]  /*03a0*/  LDS R3, [UR11] ;  /* 0x0000000bff037984 */ /* 0x004eac0008000800 */
[----:B------:R-:W-:Y:S06]  /*03b0*/  BAR.SYNC.DEFER_BLOCKING 0x0 ;  /* 0x0000000000007b1d */ /* 0x000fec0000010000 */
[----:B------:R-:W-:Y:S05]  /*03c0*/  @P2 BRA `(.L_x_5) ;  /* 0x0000000000182947 */ /* 0x000fea0003800000 */
[----:B------:R-:W-:Y:S01]  /*03d0*/  ELECT P0, URZ, PT ;  /* 0x0000000000ff782f */ /* 0x000fe20003800000 */
[----:B------:R-:W-:Y:S01]  /*03e0*/  IMAD.MOV.U32 R2, RZ, RZ, 0x1 ;  /* 0x00000001ff027424 */ /* 0x000fe200078e00ff */
[----:B------:R-:W-:Y:S01]  /*03f0*/  UMOV UR5, 0x40 ;  /* 0x0000004000057882 */ /* 0x000fe20000000000 */
[----:B------:R-:W-:Y:S01]  /*0400*/  UVIRTCOUNT.DEALLOC.SMPOOL 0x80 ;  /* 0x000000800000784c */ /* 0x000fe20000000000 */
[----:B------:R-:W-:-:S09]  /*0410*/  ULEA UR5, UR4, UR5, 0x18 ;  /* 0x0000000504057291 */ /* 0x000fd2000f8ec0ff */
[----:B------:R5:W-:Y:S03]  /*0420*/  @P0 STS.U8 [UR5], R2 ;  /* 0x00000002ff000988 */ /* 0x000be60008000005 */
.L_x_5:
[----:B------:R-:W5:Y:S01]  /*0430*/  S2UR UR4, SR_CTAID.Z ;  /* 0x00000000000479c3 */ /* 0x000f620000002700 */
[----:B------:R-:W4:Y:S01]  /*0440*/  LDCU UR5, c[0x0][0x370] ;  /* 0x00006e00ff0577ac */ /* 0x000f220008000800 */
[----:B------:R-:W-:Y:S01]  /*0450*/  ISETP.GE.U32.AND P0, PT, R68, 0x20, PT ;  /* 0x000000204400780c */ /* 0x000fe20003f06070 */
[----:B----4-:R-:W-:Y:S01]  /*0460*/  VIADD R4, R4, 0xffffffff ;  /* 0xffffffff04047836 */ /* 0x010fe20000000000 */
[C---:B------:R-:W-:Y:S01]  /*0470*/  ISETP.NE.U32.AND P3, PT, R68.reuse, RZ, PT ;  /* 0x000000ff4400720c */ /* 0x040fe20003f65070 */
[----:B------:R-:W5:Y:S01]  /*0480*/  LDCU UR6, c[0x0][0x374] ;  /* 0x00006e80ff0677ac */ /* 0x000f620008000800 */
[----:B------:R-:W-:Y:S01]  /*0490*/  LEA R11, R68, UR11, 0x2 ;  /* 0x0000000b440b7c11 */ /* 0x000fe2000f8e10ff */
[----:B-----5:R-:W-:Y:S01]  /*04a0*/  VIADD R12, R10, 0xffffffff ;  /* 0xffffffff0a0c7836 */ /* 0x020fe20000000000 */
[----:B------:R-:W4:Y:S01]  /*04b0*/  S2UR UR15, SR_CTAID.X ;  /* 0x00000000000f79c3 */ /* 0x000f220000002500 */
[----:B------:R-:W5:Y:S01]  /*04c0*/  LDCU.64 UR12, c[0x0][0x3c0] ;  /* 0x00007800ff0c77ac */ /* 0x000f620008000a00 */
[----:B--2---:R-:W-:Y:S01]  /*04d0*/  R2UR UR10, R3 ;  /* 0x00000000030a72ca */ /* 0x004fe200000e0000 */
[----:B------:R-:W-:Y:S04]  /*04e0*/  BSSY.RECONVERGENT B0, `(.L_x_6) ;  /* 0x0000011000007945 */ /* 0x000fe80003800200 */
[----:B------:R2:W-:Y:S01]  /*04f0*/  @!P0 STS [R11], RZ ;  /* 0x000000ff0b008388 */ /* 0x0005e20000000800 */
[----:B------:R-:W-:-:S03]  /*0500*/  NOP ;  /* 0x0000000000007918 */ /* 0x000fc60000000000 */
[----:B------:R2:W-:Y:S01]  /*0510*/  @!P3 STS [UR11+0x24], R4 ;  /* 0x00002404ff00b988 */ /* 0x0005e2000800080b */
[----:B---3--:R-:W-:-:S03]  /*0520*/  UIMAD UR4, UR4, UR6, UR7 ;  /* 0x00000006040472a4 */ /* 0x008fc6000f8e0207 */
[----:B------:R2:W-:Y:S01]  /*0530*/  @!P3 STS [UR11+0x20], R12 ;  /* 0x0000200cff00b988 */ /* 0x0005e2000800080b */
[----:B----4-:R-:W-:-:S04]  /*0540*/  UIMAD UR4, UR4, UR5, UR15 ;  /* 0x00000005040472a4 */ /* 0x010fc8000f8e020f */
[----:B------:R-:W-:-:S04]  /*0550*/  UIMAD UR4, UR4, 0x180, URZ ;  /* 0x00000180040478a4 */ /* 0x000fc8000f8e02ff */
[----:B-----5:R-:W-:-:S04]  /*0560*/  UIADD3 UR8, UP0, UPT, UR4, UR12, URZ ;  /* 0x0000000c04087290 */ /* 0x020fc8000ff1e0ff */
[----:B------:R-:W-:Y:S01]  /*0570*/  ULEA.HI.X.SX32 UR9, UR4, UR13, 0x1, UP0 ;  /* 0x0000000d04097291 */ /* 0x000fe200080f0eff */
[----:B--2---:R-:W-:Y:S11]  /*0580*/  @P3 BRA `(.L_x_7) ;  /* 0x0000000000183947 */ /* 0x004ff60003800000 */
[----:B------:R-:W2:Y:S01]  /*0590*/  LDS R2, [UR11+0x8] ;  /* 0x0000080bff027984 */ /* 0x000ea20008000800 */
[----:B------:R-:W3:Y:S01]  /*05a0*/  LDC.64 R6, c[0x0][0x380] ;  /* 0x0000e000ff067b82 */ /* 0x000ee20000000a00 */
[----:B------:R-:W-:Y:S02]  /*05b0*/  IMAD.MOV.U32 R3, RZ, RZ, 0x70 ;  /* 0x00000070ff037424 */ /* 0x000fe400078e00ff */
[----:B---3--:R3:W-:Y:S03]  /*05c0*/  STS.64 [UR11], R6 ;  /* 0x00000006ff007988 */ /* 0x0087e60008000a0b */
[----:B--2---:R-:W-:-:S05]  /*05d0*/  LOP3.LUT R2, R2, 0x10, R3, 0xd8, !PT ;  /* 0x0000001002027812 */ /* 0x004fca00078ed803 */
[----:B------:R3:W-:Y:S02]  /*05e0*/  STS [UR11+0x8], R2 ;  /* 0x00000802ff007988 */ /* 0x0007e4000800080b */
.L_x_7:
[----:B------:R-:W-:Y:S05]  /*05f0*/  BSYNC.RECONVERGENT B0 ;  /* 0x0000000000007941 */ /* 0x000fea0003800200 */
.L_x_6:
[----:B------:R-:W-:Y:S04]  /*0600*/  BSSY.RECONVERGENT B0, `(.L_x_8) ;  /* 0x000000a000007945 */ /* 0x000fe80003800200 */
[----:B------:R-:W-:Y:S05]  /*0610*/  @P3 BRA `(.L_x_9) ;  /* 0x0000000000203947 */ /* 0x000fea0003800000 */
[----:B---3--:R-:W2:Y:S01]  /*0620*/  LDS R2, [UR11+0x34] ;  /* 0x0000340bff027984 */ /* 0x008ea20008000800 */
[----:B------:R-:W-:Y:S02]  /*0630*/  IMAD.MOV.U32 R3, RZ, RZ, 0x3f000000 ;  /* 0x3f000000ff037424 */ /* 0x000fe400078e00ff */
[----:B------:R-:W-:Y:S01]  /*0640*/  @!P3 IMAD.MOV.U32 R5, RZ, RZ, 0x3f ;  /* 0x0000003fff05b424 */ /* 0x000fe200078e00ff */
[----:B------:R-:W3:Y:S02]  /*0650*/  @!P3 LDS R6, [UR11+0x38] ;  /* 0x0000380bff06b984 */ /* 0x000ee40008000800 */
[----:B--2---:R-:W-:Y:S02]  /*0660*/  LOP3.LUT R2, R2, 0xff000000, R3, 0xb8, !PT ;  /* 0xff00000002027812 */ /* 0x004fe400078eb803 */
[----:B---3--:R-:W-:-:S03]  /*0670*/  @!P3 LOP3.LUT R3, R6, 0xff, R5, 0xb8, !PT ;  /* 0x000000ff0603b812 */ /* 0x008fc600078eb805 */
[----:B------:R2:W-:Y:S04]  /*0680*/  STS [UR11+0x34], R2 ;  /* 0x00003402ff007988 */ /* 0x0005e8000800080b */
[----:B------:R2:W-:Y:S02]  /*0690*/  @!P3 STS [UR11+0x38], R3 ;  /* 0x00003803ff00b988 */ /* 0x0005e4000800080b */
.L_x_9:
[----:B------:R-:W-:Y:S05]  /*06a0*/  BSYNC.RECONVERGENT B0 ;  /* 0x0000000000007941 */ /* 0x000fea0003800200 */
.L_x_8:
[----:B------:R-:W-:Y:S04]  /*06b0*/  BSSY.RECONVERGENT B0, `(.L_x_10) ;  /* 0x000000e000007945 */ /* 0x000fe80003800200 */
[----:B------:R-:W-:Y:S05]  /*06c0*/  @P3 BRA `(.L_x_11) ;  /* 0x0000000000303947 */ /* 0x000fea0003800000 */
[----:B--2---:R-:W2:Y:S01]  /*06d0*/  LDS R3, [UR11+0x34] ;  /* 0x0000340bff037984 */ /* 0x004ea20008000800 */
[----:B------:R-:W4:Y:S03]  /*06e0*/  LDC.64 R8, c[0x0][0x3a8] ;  /* 0x0000ea00ff087b82 */ /* 0x000f260000000a00 */
[----:B---3--:R-:W3:Y:S01]  /*06f0*/  LDS R2, [UR11+0x1c] ;  /* 0x00001c0bff027984 */ /* 0x008ee20008000800 */
[C---:B----4-:R-:W-:Y:S01]  /*0700*/  SHF.L.U64.HI R6, R8.reuse, 0x1, R9 ;  /* 0x0000000108067819 */ /* 0x050fe20000010209 */
[----:B------:R-:W-:-:S03]  /*0710*/  IMAD.SHL.U32 R5, R8, 0x2, RZ ;  /* 0x0000000208057824 */ /* 0x000fc600078e00ff */
[--C-:B------:R-:W-:Y:S02]  /*0720*/  SHF.R.U32.HI R7, RZ, 0x4, R6.reuse ;  /* 0x00000004ff077819 */ /* 0x100fe40000011606 */
[----:B------:R-:W-:-:S05]  /*0730*/  SHF.R.U64 R5, R5, 0x4, R6 ;  /* 0x0000000405057819 */ /* 0x000fca0000001206 */
[----:B------:R4:W-:Y:S01]  /*0740*/  STS [UR11+0xc], R5 ;  /* 0x00000c05ff007988 */ /* 0x0009e2000800080b */
[----:B--2---:R-:W-:Y:S02]  /*0750*/  LOP3.LUT R3, R3, 0x7, RZ, 0xb8, !PT ;  /* 0x0000000703037812 */ /* 0x004fe400078eb8ff */
[----:B---3--:R-:W-:-:S03]  /*0760*/  LOP3.LUT R2, R2, 0xf, R7, 0xb8, !PT ;  /* 0x0000000f02027812 */ /* 0x008fc600078eb807 */
[----:B------:R4:W-:Y:S04]  /*0770*/  STS [UR11+0x34], R3 ;  /* 0x00003403ff007988 */ /* 0x0009e8000800080b */
[----:B------:R4:W-:Y:S02]  /*0780*/  STS [UR11+0x1c], R2 ;  /* 0x00001c02ff007988 */ /* 0x0009e4000800080b */
.L_x_11:
[----:B------:R-:W-:Y:S05]  /*0790*/  BSYNC.RECONVERGENT B0 ;  /* 0x0000000000007941 */ /* 0x000fea0003800200 */
.L_x_10:
[----:B------:R-:W-:Y:S04]  /*07a0*/  BSSY.RECONVERGENT B1, `(.L_x_12) ;  /* 0x000001a000017945 */ /* 0x000fe80003800200 */
[----:B------:R-:W-:Y:S04]  /*07b0*/  BSSY.RELIABLE B0, `(.L_x_13) ;  /* 0x0000015000007945 */ /* 0x000fe80003800100 */
[----:B------:R-:W-:Y:S05]  /*07c0*/  @P3 BRA `(.L_x_14) ;  /* 0x0000000000203947 */ /* 0x000fea0003800000 */
[----:B--234-:R-:W2:Y:S02]  /*07d0*/  LDS R2, [UR11+0x34] ;  /* 0x0000340bff027984 */ /* 0x01cea40008000800 */
[----:B--2---:R-:W-:-:S05]  /*07e0*/  LOP3.LUT R2, R2, 0x38, RZ, 0xb8, !PT ;  /* 0x0000003802027812 */ /* 0x004fca00078eb8ff */
[----:B------:R2:W-:Y:S01]  /*07f0*/  STS [UR11+0x34], R2 ;  /* 0x00003402ff007988 */ /* 0x0005e2000800080b */
[----:B------:R-:W-:Y:S05]  /*0800*/  @P3 BRA `(.L_x_15) ;  /* 0x0000000000203947 */ /* 0x000fea0003800000 */
[----:B--2---:R-:W2:Y:S01]  /*0810*/  LDS R2, [UR11+0x8] ;  /* 0x0000080bff027984 */ /* 0x004ea20008000800 */
[----:B------:R-:W-:-:S05]  /*0820*/  IMAD.MOV.U32 R3, RZ, RZ, 0x780 ;  /* 0x00000780ff037424 */ /* 0x000fca00078e00ff */
[----:B--2---:R-:W-:-:S05]  /*0830*/  LOP3.LUT R2, R2, 0x300, R3, 0xd8, !PT ;  /* 0x0000030002027812 */ /* 0x004fca00078ed803 */
[----:B------:R5:W-:Y:S02]  /*0840*/  STS [UR11+0x8], R2 ;  /* 0x00000802ff007988 */ /* 0x000be4000800080b */
.L_x_14:
[----:B------:R-:W-:Y:S05]  /*0850*/  @P3 BRA `(.L_x_16) ;  /* 0x0000000000283947 */ /* 0x000fea0003800000 */
[----:B--2345:R-:W2:Y:S02]  /*0860*/  LDS R2, [UR11+0x8] ;  /* 0x0000080bff027984 */ /* 0x03cea40008000800 */
[----:B--2---:R-:W-:-:S05]  /*0870*/  LOP3.LUT R2, R2, 0x1800, RZ, 0xb8, !PT ;  /* 0x0000180002027812 */ /* 0x004fca00078eb8ff */
[----:B------:R3:W-:Y:S02]  /*0880*/  STS [UR11+0x8], R2 ;  /* 0x00000802ff007988 */ /* 0x0007e4000800080b */
.L_x_15:
[----:B------:R-:W-:Y:S05]  /*0890*/  @P3 BREAK.RELIABLE B0 ;  /* 0x0000000000003942 */ /* 0x000fea0003800100 */
[----:B------:R-:W-:Y:S05]  /*08a0*/  @P3 BRA `(.L_x_17) ;  /* 0x0000000000243947 */ /* 0x000fea0003800000 */
[----:B------:R-:W4:Y:S01]  /*08b0*/  LDS R3, [UR11+0x8] ;  /* 0x0000080bff037984 */ /* 0x000f220008000800 */
[----:B--23--:R-:W-:-:S05]  /*08c0*/  IMAD.MOV.U32 R2, RZ, RZ, 0x6000 ;  /* 0x00006000ff027424 */ /* 0x00cfca00078e00ff */
[----:B----4-:R-:W-:-:S04]  /*08d0*/  LOP3.LUT R2, R3, 0x6000, R2, 0xd8, !PT ;  /* 0x0000600003027812 */ /* 0x010fc800078ed802 */
[----:B------:R-:W-:-:S05]  /*08e0*/  LOP3.LUT R2, R2, 0x400000, RZ, 0xb8, !PT ;  /* 0x0040000002027812 */ /* 0x000fca00078eb8ff */
[----:B------:R2:W-:Y:S02]  /*08f0*/  STS [UR11+0x8], R2 ;  /* 0x00000802ff007988 */ /* 0x0005e4000800080b */
.L_x_16:
[----:B------:R-:W-:Y:S05]  /*0900*/  BSYNC.RELIABLE B0 ;  /* 0x0000000000007941 */ /* 0x000fea0003800100 */
.L_x_13:
[----:B--2345:R-:W2:Y:S02]  /*0910*/  @!P3 LDS R2, [UR11+0x8] ;  /* 0x0000080bff02b984 */ /* 0x03cea40008000800 */
[----:B--2---:R-:W-:-:S05]  /*0920*/  @!P3 LOP3.LUT R2, R2, 0x8000, RZ, 0xb8, !PT ;  /* 0x000080000202b812 */ /* 0x004fca00078eb8ff */
[----:B------:R4:W-:Y:S02]  /*0930*/  @!P3 STS [UR11+0x8], R2 ;  /* 0x00000802ff00b988 */ /* 0x0009e4000800080b */
.L_x_17:
[----:B------:R-:W-:Y:S05]  /*0940*/  BSYNC.RECONVERGENT B1 ;  /* 0x0000000000017941 */ /* 0x000fea0003800200 */
.L_x_12:
[----:B------:R-:W-:Y:S05]  /*0950*/  WARPSYNC.ALL ;  /* 0x0000000000007948 */ /* 0x000fea0003800000 */
[----:B------:R-:W-:Y:S01]  /*0960*/  NOP ;  /* 0x0000000000007918 */ /* 0x000fe20000000000 */
[----:B------:R-:W-:Y:S05]  /*0970*/  @P0 BRA `(.L_x_18) ;  /* 0x0000000000300947 */ /* 0x000fea0003800000 */
[----:B--234-:R-:W2:Y:S01]  /*0980*/  S2R R2, SR_LANEID ;  /* 0x0000000000027919 */ /* 0x01cea20000000000 */
[----:B------:R-:W-:Y:S05]  /*0990*/  WARPSYNC.ALL ;  /* 0x0000000000007948 */ /* 0x000fea0003800000 */
[----:B------:R-:W-:Y:S01]  /*09a0*/  NOP ;  /* 0x0000000000007918 */ /* 0x000fe20000000000 */
[----:B--2---:R-:W-:-:S05]  /*09b0*/  IMAD.SHL.U32 R5, R2, 0x4, RZ ;  /* 0x0000000402057824 */ /* 0x004fca00078e00ff */
[----:B------:R-:W2:Y:S01]  /*09c0*/  LDS R7, [R5+UR11] ;  /* 0x0000000b05077984 */ /* 0x000ea20008000800 */
[----:B------:R-:W-:-:S05]  /*09d0*/  IADD3 R2, P1, PT, R5, UR8, RZ ;  /* 0x0000000805027c10 */ /* 0x000fca000ff3e0ff */
[----:B------:R-:W-:-:S05]  /*09e0*/  IMAD.X R3, RZ, RZ, UR9, P1 ;  /* 0x00000009ff037e24 */ /* 0x000fca00088e06ff */
[----:B--2---:R5:W2:Y:S01]  /*09f0*/  ATOMG.E.EXCH.STRONG.GPU PT, RZ, [R2], R7 ;  /* 0x0000000702ff73a8 */ /* 0x004aa200041ee100 */
[----:B------:R-:W-:-:S04]  /*0a00*/  DEPBAR {5,4,3,2,1,0} ;  /* 0x0000003f0000791a */ /* 0x000fc80000000000 */
[----:B------:R-:W3:Y:S02]  /*0a10*/  CCTL.E.C.LDCU.IV.DEEP [UR8] ;  /* 0x0000000008007540 */ /* 0x000ee40009c08000 */
[----:B---3--:R5:W-:Y:S01]  /*0a20*/  UTMACCTL.IV [UR8] ;  /* 0x00000000080079b9 */ /* 0x008be20008000000 */
[----:B------:R-:W-:Y:S01]  /*0a30*/  NOP ;  /* 0x0000000000007918 */ /* 0x000fe20000000000 */
.L_x_18:
[----:B------:R-:W-:Y:S05]  /*0a40*/  @P0 BRA `(.L_x_19) ;  /* 0x00000000000c0947 */ /* 0x000fea0003800000 */
[----:B------:R0:W-:Y:S01]  /*0a50*/  UTMACMDFLUSH ;  /* 0x00000000000079b7 */ /* 0x0001e20000000000 */
[----:B------:R-:W-:Y:S05]  /*0a60*/  @P0 BRA `(.L_x_19) ;  /* 0x0000000000040947 */ /* 0x000fea0003800000 */
[----:B------:R-:W-:-:S04]  /*0a70*/  DEPBAR.LE SB0, 0x0 ;  /* 0x000080000000791a */ /* 0x000fc80000000000 */
.L_x_19:
[----:B------:R-:W-:Y:S05]  /*0a80*/  WARPSYNC.ALL ;  /* 0x0000000000007948 */ /* 0x000fea0003800000 */
[----:B------:R-:W-:Y:S01]  /*0a90*/  NOP ;  /* 0x0000000000007918 */ /* 0x000fe20000000000 */
[----:B--2---:R-:W-:Y:S06]  /*0aa0*/  BAR.SYNC.DEFER_BLOCKING 0x0 ;  /* 0x0000000000007b1d */ /* 0x004fec0000010000 */
[----:B------:R-:W-:Y:S02]  /*0ab0*/  BSSY.RECONVERGENT B1, `(.L_x_20) ;  /* 0x000000b000017945 */ /* 0x000fe40003800200 */
[----:B------:R-:W-:Y:S06]  /*0ac0*/  BAR.SYNC.DEFER_BLOCKING 0x0 ;  /* 0x0000000000007b1d */ /* 0x000fec0000010000 */
[----:B------:R2:W-:Y:S01]  /*0ad0*/  @!P0 STS [R11], RZ ;  /* 0x000000ff0b008388 */ /* 0x0005e20000000800 */
[----:B------:R-:W-:Y:S01]  /*0ae0*/  NOP ;  /* 0x0000000000007918 */ /* 0x000fe20000000000 */
[----:B------:R-:W-:Y:S05]  /*0af0*/  @P3 BRA `(.L_x_21) ;  /* 0x0000000000183947 */ /* 0x000fea0003800000 */
[----:B---345:R-:W3:Y:S01]  /*0b00*/  LDS R2, [UR11+0x8] ;  /* 0x0000080bff027984 */ /* 0x038ee20008000800 */
[----:B------:R-:W4:Y:S01]  /*0b10*/  LDC.64 R6, c[0x0][0x388] ;  /* 0x0000e200ff067b82 */ /* 0x000f220000000a00 */
[----:B------:R-:W-:Y:S02]  /*0b20*/  IMAD.MOV.U32 R3, RZ, RZ, 0x70 ;  /* 0x00000070ff037424 */ /* 0x000fe400078e00ff */
[----:B----4-:R4:W-:Y:S03]  /*0b30*/  STS.64 [UR11], R6 ;  /* 0x00000006ff007988 */ /* 0x0109e60008000a0b */
[----:B---3--:R-:W-:-:S05]  /*0b40*/  LOP3.LUT R2, R2, 0x10, R3, 0xd8, !PT ;  /* 0x0000001002027812 */ /* 0x008fca00078ed803 */
[----:B------:R4:W-:Y:S02]  /*0b50*/  STS [UR11+0x8], R2 ;  /* 0x00000802ff007988 */ /* 0x0009e4000800080b */
.L_x_21:
[----:B-----5:R-:W-:Y:S05]  /*0b60*/  BSYNC.RECONVERGENT B1 ;  /* 0x0000000000017941 */ /* 0x020fea0003800200 */
.L_x_20:
[----:B------:R-:W-:Y:S04]  /*0b70*/  BSSY.RECONVERGENT B2, `(.L_x_22) ;  /* 0x000000f000027945 */ /* 0x000fe80003800200 */
[----:B------:R-:W-:Y:S04]  /*0b80*/  BSSY.RELIABLE B1, `(.L_x_23) ;  /* 0x000000c000017945 */ /* 0x000fe80003800100 */
[----:B------:R-:W-:Y:S05]  /*0b90*/  @P3 BRA `(.L_x_24) ;  /* 0x0000000000283947 */ /* 0x000fea0003800000 */
[----:B---34-:R-:W3:Y:S01]  /*0ba0*/  LDS R2, [UR11+0x34] ;  /* 0x0000340bff027984 */ /* 0x018ee20008000800 */
[----:B------:R-:W-:Y:S01]  /*0bb0*/  IMAD.MOV.U32 R3, RZ, RZ, 0x3f000000 ;  /* 0x3f000000ff037424 */ /* 0x000fe200078e00ff */
[----:B------:R-:W-:Y:S05]  /*0bc0*/  @P3 BREAK.RELIABLE B1 ;  /* 0x0000000000013942 */ /* 0x000fea0003800100 */
[----:B---3--:R-:W-:-:S05]  /*0bd0*/  LOP3.LUT R2, R2, 0xff000000, R3, 0xb8, !PT ;  /* 0xff00000002027812 */ /* 0x008fca00078eb803 */
[----:B------:R3:W-:Y:S01]  /*0be0*/  STS [UR11+0x34], R2 ;  /* 0x00003402ff007988 */ /* 0x0007e2000800080b */
[----:B------:R-:W-:Y:S05]  /*0bf0*/  @P3 BRA `(.L_x_25) ;  /* 0x0000000000183947 */ /* 0x000fea0003800000 */
[----:B---3--:R-:W3:Y:S01]  /*0c00*/  LDS R2, [UR11+0x38] ;  /* 0x0000380bff027984 */ /* 0x008ee20008000800 */
[----:B------:R-:W-:-:S05]  /*0c10*/  IMAD.MOV.U32 R3, RZ, RZ, 0xff ;  /* 0x000000ffff037424 */ /* 0x000fca00078e00ff */
[----:B---3--:R-:W-:-:S05]  /*0c20*/  LOP3.LUT R2, R2, 0xff, R3, 0xb8, !PT ;  /* 0x000000ff02027812 */ /* 0x008fca00078eb803 */
[----:B------:R5:W-:Y:S02]  /*0c30*/  STS [UR11+0x38], R2 ;  /* 0x00003802ff007988 */ /* 0x000be4000800080b */
.L_x_24:
[----:B------:R-:W-:Y:S05]  /*0c40*/  BSYNC.RELIABLE B1 ;  /* 0x0000000000017941 */ /* 0x000fea0003800100 */
.L_x_23:
[----:B------:R2:W-:Y:S02]  /*0c50*/  @!P3 STS [UR11+0x20], R12 ;  /* 0x0000200cff00b988 */ /* 0x0005e4000800080b */
.L_x_25:
[----:B------:R-:W-:Y:S05]  /*0c60*/  BSYNC.RECONVERGENT B2 ;  /* 0x0000000000027941 */ /* 0x000fea0003800200 */
.L_x_22:
[----:B------:R-:W-:Y:S05]  /*0c70*/  WARPSYNC.ALL ;  /* 0x0000000000007948 */ /* 0x000fea0003800000 */
[----:B------:R-:W-:Y:S01]  /*0c80*/  NOP ;  /* 0x0000000000007918 */ /* 0x000fe20000000000 */
[----:B------:R-:W2:Y:S01]  /*0c90*/  LDC R5, c[0x0][0x39c] ;  /* 0x0000e700ff057b82 */ /* 0x000ea20000000800 */
[----:B------:R-:W-:Y:S01]  /*0ca0*/  BSSY.RECONVERGENT B2, `(.L_x_26) ;  /* 0x0000010000027945 */ /* 0x000fe20003800200 */
[----:B--2---:R-:W-:-:S05]  /*0cb0*/  VIADD R5, R5, 0xffffffff ;  /* 0xffffffff05057836 */ /* 0x004fca0000000000 */
[----:B------:R2:W-:Y:S01]  /*0cc0*/  @!P3 STS [UR11+0x24], R5 ;  /* 0x00002405ff00b988 */ /* 0x0005e2000800080b */
[----:B------:R-:W-:Y:S05]  /*0cd0*/  @P3 BRA `(.L_x_27) ;  /* 0x0000000000303947 */ /* 0x000fea0003800000 */
[----:B------:R-:W2:Y:S01]  /*0ce0*/  LDS R3, [UR11+0x34] ;  /* 0x0000340bff037984 */ /* 0x000ea20008000800 */
[----:B----4-:R-:W4:Y:S03]  /*0cf0*/  LDC.64 R6, c[0x0][0x3b0] ;  /* 0x0000ec00ff067b82 */ /* 0x010f260000000a00 */
[----:B---3-5:R-:W3:Y:S01]  /*0d00*/  LDS R2, [UR11+0x1c] ;  /* 0x00001c0bff027984 */ /* 0x028ee20008000800 */
        /* <DEDUP_REMOVED lines=9> */
.L_x_27:
[----:B------:R-:W-:Y:S05]  /*0da0*/  BSYNC.RECONVERGENT B2 ;  /* 0x0000000000027941 */ /* 0x000fea0003800200 */
.L_x_26:
[----:B------:R-:W-:Y:S04]  /*0db0*/  BSSY.RECONVERGENT B3, `(.L_x_28) ;  /* 0x000001a000037945 */ /* 0x000fe80003800200 */
[----:B------:R-:W-:Y:S04]  /*0dc0*/  BSSY.RELIABLE B2, `(.L_x_29) ;  /* 0x0000015000027945 */ /* 0x000fe80003800100 */
[----:B------:R-:W-:Y:S05]  /*0dd0*/  @P3 BRA `(.L_x_30) ;  /* 0x0000000000203947 */ /* 0x000fea0003800000 */
[----:B---345:R-:W3:Y:S02]  /*0de0*/  LDS R2, [UR11+0x34] ;  /* 0x0000340bff027984 */ /* 0x038ee40008000800 */
[----:B---3--:R-:W-:-:S05]  /*0df0*/  LOP3.LUT R2, R2, 0x38, RZ, 0xb8, !PT ;  /* 0x0000003802027812 */ /* 0x008fca00078eb8ff */
[----:B------:R3:W-:Y:S01]  /*0e00*/  STS [UR11+0x34], R2 ;  /* 0x00003402ff007988 */ /* 0x0007e2000800080b */
[----:B------:R-:W-:Y:S05]  /*0e10*/  @P3 BRA `(.L_x_31) ;  /* 0x0000000000203947 */ /* 0x000fea0003800000 */
[----:B---3--:R-:W3:Y:S01]  /*0e20*/  LDS R2, [UR11+0x8] ;  /* 0x0000080bff027984 */ /* 0x008ee20008000800 */
[----:B------:R-:W-:-:S05]  /*0e30*/  IMAD.MOV.U32 R3, RZ, RZ, 0x780 ;  /* 0x00000780ff037424 */ /* 0x000fca00078e00ff */
[----:B---3--:R-:W-:-:S05]  /*0e40*/  LOP3.LUT R2, R2, 0x300, R3, 0xd8, !PT ;  /* 0x0000030002027812 */ /* 0x008fca00078ed803 */
[----:B------:R3:W-:Y:S02]  /*0e50*/  STS [UR11+0x8], R2 ;  /* 0x00000802ff007988 */ /* 0x0007e4000800080b */
.L_x_30:
[----:B------:R-:W-:Y:S05]  /*0e60*/  @P3 BRA `(.L_x_32) ;  /* 0x0000000000283947 */ /* 0x000fea0003800000 */
[----:B---345:R-:W3:Y:S02]  /*0e70*/  LDS R2, [UR11+0x8] ;  /* 0x0000080bff027984 */ /* 0x038ee40008000800 */
[----:B---3--:R-:W-:-:S05]  /*0e80*/  LOP3.LUT R2, R2, 0x1800, RZ, 0xb8, !PT ;  /* 0x0000180002027812 */ /* 0x008fca00078eb8ff */
[----:B------:R4:W-:Y:S02]  /*0e90*/  STS [UR11+0x8], R2 ;  /* 0x00000802ff007988 */ /* 0x0009e4000800080b */
.L_x_31:
[----:B------:R-:W-:Y:S05]  /*0ea0*/  @P3 BREAK.RELIABLE B2 ;  /* 0x0000000000023942 */ /* 0x000fea0003800100 */
[----:B------:R-:W-:Y:S05]  /*0eb0*/  @P3 BRA `(.L_x_33) ;  /* 0x0000000000243947 */ /* 0x000fea0003800000 */
[----:B---34-:R-:W3:Y:S01]  /*0ec0*/  LDS R2, [UR11+0x8] ;  /* 0x0000080bff027984 */ /* 0x018ee20008000800 */
[----:B------:R-:W-:-:S05]  /*0ed0*/  IMAD.MOV.U32 R3, RZ, RZ, 0x6000 ;  /* 0x00006000ff037424 */ /* 0x000fca00078e00ff */
[----:B---3--:R-:W-:-:S04]  /*0ee0*/  LOP3.LUT R2, R2, 0x6000, R3, 0xd8, !PT ;  /* 0x0000600002027812 */ /* 0x008fc800078ed803 */
[----:B------:R-:W-:-:S05]  /*0ef0*/  LOP3.LUT R2, R2, 0x400000, RZ, 0xb8, !PT ;  /* 0x0040000002027812 */ /* 0x000fca00078eb8ff */
[----:B------:R3:W-:Y:S02]  /*0f00*/  STS [UR11+0x8], R2 ;  /* 0x00000802ff007988 */ /* 0x0007e4000800080b */
.L_x_32:
[----:B------:R-:W-:Y:S05]  /*0f10*/  BSYNC.RELIABLE B2 ;  /* 0x0000000000027941 */ /* 0x000fea0003800100 */
.L_x_29:
[----:B---345:R-:W3:Y:S02]  /*0f20*/  @!P3 LDS R2, [UR11+0x8] ;  /* 0x0000080bff02b984 */ /* 0x038ee40008000800 */
[----:B---3--:R-:W-:-:S05]  /*0f30*/  @!P3 LOP3.LUT R2, R2, 0x8000, RZ, 0xb8, !PT ;  /* 0x000080000202b812 */ /* 0x008fca00078eb8ff */
[----:B------:R5:W-:Y:S02]  /*0f40*/  @!P3 STS [UR11+0x8], R2 ;  /* 0x00000802ff00b988 */ /* 0x000be4000800080b */
.L_x_33:
[----:B------:R-:W-:Y:S05]  /*0f50*/  BSYNC.RECONVERGENT B3 ;  /* 0x0000000000037941 */ /* 0x000fea0003800200 */
.L_x_28:
[----:B------:R-:W-:Y:S05]  /*0f60*/  WARPSYNC.ALL ;  /* 0x0000000000007948 */ /* 0x000fea0003800000 */
[----:B------:R-:W-:Y:S01]  /*0f70*/  NOP ;  /* 0x0000000000007918 */ /* 0x000fe20000000000 */
[----:B------:R-:W-:-:S04]  /*0f80*/  UIADD3 UR5, UPT, UPT, UR4, 0x80, URZ ;  /* 0x0000008004057890 */ /* 0x000fc8000fffe0ff */
[----:B------:R-:W-:-:S04]  /*0f90*/  UIADD3 UR32, UP0, UPT, UR5, UR12, URZ ;  /* 0x0000000c05207290 */ /* 0x000fc8000ff1e0ff */
[----:B------:R-:W-:Y:S01]  /*0fa0*/  ULEA.HI.X.SX32 UR33, UR5, UR13, 0x1, UP0 ;  /* 0x0000000d05217291 */ /* 0x000fe200080f0eff */
[----:B------:R-:W-:Y:S11]  /*0fb0*/  @P0 BRA `(.L_x_34) ;  /* 0x0000000000300947 */ /* 0x000ff60003800000 */
[----:B---345:R-:W3:Y:S01]  /*0fc0*/  S2R R2, SR_LANEID ;  /* 0x0000000000027919 */ /* 0x038ee20000000000 */
[----:B------:R-:W-:Y:S05]  /*0fd0*/  WARPSYNC.ALL ;  /* 0x0000000000007948 */ /* 0x000fea0003800000 */
[----:B------:R-:W-:Y:S01]  /*0fe0*/  NOP ;  /* 0x0000000000007918 */ /* 0x000fe20000000000 */
[----:B---3--:R-:W-:-:S05]  /*0ff0*/  IMAD.SHL.U32 R6, R2, 0x4, RZ ;  /* 0x0000000402067824 */ /* 0x008fca00078e00ff */
[----:B------:R-:W3:Y:S01]  /*1000*/  LDS R7, [R6+UR11] ;  /* 0x0000000b06077984 */ /* 0x000ee20008000800 */
[----:B------:R-:W-:-:S05]  /*1010*/  IADD3 R2, P1, PT, R6, UR32, RZ ;  /* 0x0000002006027c10 */ /* 0x000fca000ff3e0ff */
[----:B------:R-:W-:-:S05]  /*1020*/  IMAD.X R3, RZ, RZ, UR33, P1 ;  /* 0x00000021ff037e24 */ /* 0x000fca00088e06ff */
[----:B---3--:R3:W4:Y:S01]  /*1030*/  ATOMG.E.EXCH.STRONG.GPU PT, RZ, [R2], R7 ;  /* 0x0000000702ff73a8 */ /* 0x00872200041ee100 */
[----:B------:R-:W-:-:S04]  /*1040*/  DEPBAR {5,4,3,2,1,0} ;  /* 0x0000003f0000791a */ /* 0x000fc80000000000 */
[----:B------:R-:W5:Y:S02]  /*1050*/  CCTL.E.C.LDCU.IV.DEEP [UR32] ;  /* 0x0000000020007540 */ /* 0x000f640009c08000 */
[----:B-----5:R3:W-:Y:S01]  /*1060*/  UTMACCTL.IV [UR32] ;  /* 0x00000000200079b9 */ /* 0x0207e20008000000 */
[----:B------:R-:W-:Y:S01]  /*1070*/  NOP ;  /* 0x0000000000007918 */ /* 0x000fe20000000000 */
.L_x_34:
[----:B------:R-:W-:Y:S05]  /*1080*/  @P0 BRA `(.L_x_35) ;  /* 0x00000000000c0947 */ /* 0x000fea0003800000 */
[----:B------:R0:W-:Y:S01]  /*1090*/  UTMACMDFLUSH ;  /* 0x00000000000079b7 */ /* 0x0001e20000000000 */
[----:B------:R-:W-:Y:S05]  /*10a0*/  @P0 BRA `(.L_x_35) ;  /* 0x0000000000040947 */ /* 0x000fea0003800000 */
[----:B------:R-:W-:-:S04]  /*10b0*/  DEPBAR.LE SB0, 0x0 ;  /* 0x000080000000791a */ /* 0x000fc80000000000 */
.L_x_35:
[----:B------:R-:W-:Y:S05]  /*10c0*/  WARPSYNC.ALL ;  /* 0x0000000000007948 */ /* 0x000fea0003800000 */
[----:B------:R-:W-:Y:S01]  /*10d0*/  NOP ;  /* 0x0000000000007918 */ /* 0x000fe20000000000 */
[----:B----4-:R-:W-:Y:S06]  /*10e0*/  BAR.SYNC.DEFER_BLOCKING 0x0 ;  /* 0x0000000000007b1d */ /* 0x010fec0000010000 */
[----:B------:R-:W-:Y:S02]  /*10f0*/  BSSY.RECONVERGENT B3, `(.L_x_36) ;  /* 0x000000b000037945 */ /* 0x000fe40003800200 */
[----:B------:R-:W-:Y:S06]  /*1100*/  BAR.SYNC.DEFER_BLOCKING 0x0 ;  /* 0x0000000000007b1d */ /* 0x000fec0000010000 */
[----:B------:R4:W-:Y:S01]  /*1110*/  @!P0 STS [R11], RZ ;  /* 0x000000ff0b008388 */ /* 0x0009e20000000800 */
[----:B------:R-:W-:Y:S01]  /*1120*/  NOP ;  /* 0x0000000000007918 */ /* 0x000fe20000000000 */
[----:B------:R-:W-:Y:S05]  /*1130*/  @P3 BRA `(.L_x_37) ;  /* 0x0000000000183947 */ /* 0x000fea0003800000 */
[----:B---3-5:R-:W3:Y:S01]  /*1140*/  LDS R2, [UR11+0x8] ;  /* 0x0000080bff027984 */ /* 0x028ee20008000800 */
[----:B------:R-:W5:Y:S01]  /*1150*/  LDC.64 R6, c[0x0][0x390] ;  /* 0x0000e400ff067b82 */ /* 0x000f620000000a00 */
[----:B------:R-:W-:Y:S02]  /*1160*/  IMAD.MOV.U32 R3, RZ, RZ, 0x70 ;  /* 0x00000070ff037424 */ /* 0x000fe400078e00ff */
[----:B-----5:R5:W-:Y:S03]  /*1170*/  STS.64 [UR11], R6 ;  /* 0x00000006ff007988 */ /* 0x020be60008000a0b */
[----:B---3--:R-:W-:-:S05]  /*1180*/  LOP3.LUT R2, R2, 0x10, R3, 0xd8, !PT ;  /* 0x0000001002027812 */ /* 0x008fca00078ed803 */
[----:B------:R5:W-:Y:S02]  /*1190*/  STS [UR11+0x8], R2 ;  /* 0x00000802ff007988 */ /* 0x000be4000800080b */
.L_x_37:
[----:B---3--:R-:W-:Y:S05]  /*11a0*/  BSYNC.RECONVERGENT B3 ;  /* 0x0000000000037941 */ /* 0x008fea0003800200 */
.L_x_36:
[----:B------:R-:W-:Y:S04]  /*11b0*/  BSSY.RECONVERGENT B4, `(.L_x_38) ;  /* 0x0000011000047945 */ /* 0x000fe80003800200 */
[----:B------:R-:W-:Y:S04]  /*11c0*/  BSSY.RELIABLE B3, `(.L_x_39) ;  /* 0x000000e000037945 */ /* 0x000fe80003800100 */
[----:B------:R-:W-:Y:S05]  /*11d0*/  @P3 BRA `(.L_x_40) ;  /* 0x0000000000243947 */ /* 0x000fea0003800000 */
[----:B-----5:R-:W3:Y:S01]  /*11e0*/  LDS R2, [UR11+0x34] ;  /* 0x0000340bff027984 */ /* 0x020ee20008000800 */
[----:B------:R-:W-:-:S05]  /*11f0*/  IMAD.MOV.U32 R3, RZ, RZ, 0x3f000000 ;  /* 0x3f000000ff037424 */ /* 0x000fca00078e00ff */
[----:B---3--:R-:W-:-:S05]  /*1200*/  LOP3.LUT R2, R2, 0xff000000, R3, 0xb8, !PT ;  /* 0xff00000002027812 */ /* 0x008fca00078eb803 */
[----:B------:R3:W-:Y:S01]  /*1210*/  STS [UR11+0x34], R2 ;  /* 0x00003402ff007988 */ /* 0x0007e2000800080b */
[----:B------:R-:W-:Y:S05]  /*1220*/  @P3 BRA `(.L_x_41) ;  /* 0x00000000001c3947 */ /* 0x000fea0003800000 */
[----:B---3--:R-:W3:Y:S01]  /*1230*/  LDS R2, [UR11+0x38] ;  /* 0x0000380bff027984 */ /* 0x008ee20008000800 */
[----:B------:R-:W-:-:S05]  /*1240*/  IMAD.MOV.U32 R3, RZ, RZ, 0x3f ;  /* 0x0000003fff037424 */ /* 0x000fca00078e00ff */
[----:B---3--:R-:W-:-:S05]  /*1250*/  LOP3.LUT R2, R2, 0xff, R3, 0xb8, !PT ;  /* 0x000000ff02027812 */ /* 0x008fca00078eb803 */
[----:B------:R3:W-:Y:S02]  /*1260*/  STS [UR11+0x38], R2 ;  /* 0x00003802ff007988 */ /* 0x0007e4000800080b */
.L_x_40:
[----:B------:R-:W-:Y:S05]  /*1270*/  @P3 BREAK.RELIABLE B3 ;  /* 0x0000000000033942 */ /* 0x000fea0003800100 */
[----:B------:R-:W-:Y:S05]  /*1280*/  @P3 BRA `(.L_x_42) ;  /* 0x00000000000c3947 */ /* 0x000fea0003800000 */
[----:B------:R2:W-:Y:S02]  /*1290*/  STS [UR11+0x20], R5 ;  /* 0x00002005ff007988 */ /* 0x0005e4000800080b */
.L_x_41:
[----:B------:R-:W-:Y:S05]  /*12a0*/  BSYNC.RELIABLE B3 ;  /* 0x0000000000037941 */ /* 0x000fea0003800100 */
.L_x_39:
[----:B------:R2:W-:Y:S02]  /*12b0*/  @!P3 STS [UR11+0x24], R4 ;  /* 0x00002404ff00b988 */ /* 0x0005e4000800080b */
.L_x_42:
[----:B------:R-:W-:Y:S05]  /*12c0*/  BSYNC.RECONVERGENT B4 ;  /* 0x0000000000047941 */ /* 0x000fea0003800200 */
.L_x_38:
[----:B------:R-:W-:Y:S05]  /*12d0*/  WARPSYNC.ALL ;  /* 0x0000000000007948 */ /* 0x000fea0003800000 */
[----:B------:R-:W-:Y:S01]  /*12e0*/  NOP ;  /* 0x0000000000007918 */ /* 0x000fe20000000000 */
[----:B------:R-:W-:Y:S04]  /*12f0*/  BSSY.RECONVERGENT B4, `(.L_x_43) ;  /* 0x000000e000047945 */ /* 0x000fe80003800200 */
[----:B------:R-:W-:Y:S05]  /*1300*/  @P3 BRA `(.L_x_44) ;  /* 0x0000000000303947 */ /* 0x000fea0003800000 */
[----:B------:R-:W2:Y:S02]  /*1310*/  LDS R3, [UR11+0x34] ;  /* 0x0000340bff037984 */ /* 0x000ea40008000800 */
[----:B--2---:R-:W2:Y:S02]  /*1320*/  LDC.64 R4, c[0x0][0x3b8] ;  /* 0x0000ee00ff047b82 */ /* 0x004ea40000000a00 */
[----:B---3-5:R-:W3:Y:S01]  /*1330*/  LDS R2, [UR11+0x1c] ;  /* 0x00001c0bff027984 */ /* 0x028ee20008000800 */
[C---:B--2---:R-:W-:Y:S01]  /*1340*/  SHF.L.U64.HI R5, R4.reuse, 0x1, R5 ;  /* 0x0000000104057819 */ /* 0x044fe20000010205 */
[----:B------:R-:W-:-:S03]  /*1350*/  IMAD.SHL.U32 R4, R4, 0x2, RZ ;  /* 0x0000000204047824 */ /* 0x000fc600078e00ff */
[--C-:B------:R-:W-:Y:S02]  /*1360*/  SHF.R.U32.HI R7, RZ, 0x4, R5.reuse ;  /* 0x00000004ff077819 */ /* 0x100fe40000011605 */
[----:B------:R-:W-:-:S05]  /*1370*/  SHF.R.U64 R4, R4, 0x4, R5 ;  /* 0x0000000404047819 */ /* 0x000fca0000001205 */
[----:B------:R2:W-:Y:S01]  /*1380*/  STS [UR11+0xc], R4 ;  /* 0x00000c04ff007988 */ /* 0x0005e2000800080b */
[----:B------:R-:W-:Y:S02]  /*1390*/  LOP3.LUT R3, R3, 0x7, RZ, 0xb8, !PT ;  /* 0x0000000703037812 */ /* 0x000fe400078eb8ff */
[----:B---3--:R-:W-:-:S03]  /*13a0*/  LOP3.LUT R2, R2, 0xf, R7, 0xb8, !PT ;  /* 0x0000000f02027812 */ /* 0x008fc600078eb807 */
[----:B------:R2:W-:Y:S04]  /*13b0*/  STS [UR11+0x34], R3 ;  /* 0x00003403ff007988 */ /* 0x0005e8000800080b */
[----:B------:R2:W-:Y:S02]  /*13c0*/  STS [UR11+0x1c], R2 ;  /* 0x00001c02ff007988 */ /* 0x0005e4000800080b */
.L_x_44:
[----:B------:R-:W-:Y:S05]  /*13d0*/  BSYNC.RECONVERGENT B4 ;  /* 0x0000000000047941 */ /* 0x000fea0003800200 */
.L_x_43:
[----:B------:R-:W-:Y:S04]  /*13e0*/  BSSY.RECONVERGENT B5, `(.L_x_45) ;  /* 0x000001a000057945 */ /* 0x000fe80003800200 */
[----:B------:R-:W-:Y:S04]  /*13f0*/  BSSY.RELIABLE B4, `(.L_x_46) ;  /* 0x0000015000047945 */ /* 0x000fe80003800100 */
[----:B------:R-:W-:Y:S05]  /*1400*/  @P3 BRA `(.L_x_47) ;  /* 0x0000000000203947 */ /* 0x000fea0003800000 */
[----:B--23-5:R-:W2:Y:S02]  /*1410*/  LDS R2, [UR11+0x34] ;  /* 0x0000340bff027984 */ /* 0x02cea40008000800 */
[----:B--2---:R-:W-:-:S05]  /*1420*/  LOP3.LUT R2, R2, 0x38, RZ, 0xb8, !PT ;  /* 0x0000003802027812 */ /* 0x004fca00078eb8ff */
[----:B------:R2:W-:Y:S01]  /*1430*/  STS [UR11+0x34], R2 ;  /* 0x00003402ff007988 */ /* 0x0005e2000800080b */
[----:B------:R-:W-:Y:S05]  /*1440*/  @P3 BRA `(.L_x_48) ;  /* 0x0000000000203947 */ /* 0x000fea0003800000 */
[----:B--2---:R-:W2:Y:S01]  /*1450*/  LDS R2, [UR11+0x8] ;  /* 0x0000080bff027984 */ /* 0x004ea20008000800 */
[----:B------:R-:W-:-:S05]  /*1460*/  IMAD.MOV.U32 R3, RZ, RZ, 0x780 ;  /* 0x00000780ff037424 */ /* 0x000fca00078e00ff */
[----:B--2---:R-:W-:-:S05]  /*1470*/  LOP3.LUT R2, R2, 0x300, R3, 0xd8, !PT ;  /* 0x0000030002027812 */ /* 0x004fca00078ed803 */
[----:B------:R2:W-:Y:S02]  /*1480*/  STS [UR11+0x8], R2 ;  /* 0x00000802ff007988 */ /* 0x0005e4000800080b */
.L_x_47:
[----:B------:R-:W-:Y:S05]  /*1490*/  @P3 BRA `(.L_x_49) ;  /* 0x0000000000283947 */ /* 0x000fea0003800000 */
[----:B--23-5:R-:W2:Y:S02]  /*14a0*/  LDS R2, [UR11+0x8] ;  /* 0x0000080bff027984 */ /* 0x02cea40008000800 */
[----:B--2---:R-:W-:-:S05]  /*14b0*/  LOP3.LUT R2, R2, 0x1800, RZ, 0xb8, !PT ;  /* 0x0000180002027812 */ /* 0x004fca00078eb8ff */
[----:B------:R3:W-:Y:S02]  /*14c0*/  STS [UR11+0x8], R2 ;  /* 0x00000802ff007988 */ /* 0x0007e4000800080b */
.L_x_48:
[----:B------:R-:W-:Y:S05]  /*14d0*/  @P3 BREAK.RELIABLE B4 ;  /* 0x0000000000043942 */ /* 0x000fea0003800100 */
[----:B------:R-:W-:Y:S05]  /*14e0*/  @P3 BRA `(.L_x_50) ;  /* 0x0000000000243947 */ /* 0x000fea0003800000 */
[----:B--23--:R-:W2:Y:S01]  /*14f0*/  LDS R2, [UR11+0x8] ;  /* 0x0000080bff027984 */ /* 0x00cea20008000800 */
[----:B------:R-:W-:-:S05]  /*1500*/  IMAD.MOV.U32 R3, RZ, RZ, 0x6000 ;  /* 0x00006000ff037424 */ /* 0x000fca00078e00ff */
[----:B--2---:R-:W-:-:S04]  /*1510*/  LOP3.LUT R2, R2, 0x6000, R3, 0xd8, !PT ;  /* 0x0000600002027812 */ /* 0x004fc800078ed803 */
[----:B------:R-:W-:-:S05]  /*1520*/  LOP3.LUT R2, R2, 0x400000, RZ, 0xb8, !PT ;  /* 0x0040000002027812 */ /* 0x000fca00078eb8ff */
[----:B------:R2:W-:Y:S02]  /*1530*/  STS [UR11+0x8], R2 ;  /* 0x00000802ff007988 */ /* 0x0005e4000800080b */
.L_x_49:
[----:B------:R-:W-:Y:S05]  /*1540*/  BSYNC.RELIABLE B4 ;  /* 0x0000000000047941 */ /* 0x000fea0003800100 */
.L_x_46:
[----:B--23-5:R-:W2:Y:S02]  /*1550*/  @!P3 LDS R2, [UR11+0x8] ;  /* 0x0000080bff02b984 */ /* 0x02cea40008000800 */
[----:B--2---:R-:W-:-:S05]  /*1560*/  @!P3 LOP3.LUT R2, R2, 0x8000, RZ, 0xb8, !PT ;  /* 0x000080000202b812 */ /* 0x004fca00078eb8ff */
[----:B------:R5:W-:Y:S02]  /*1570*/  @!P3 STS [UR11+0x8], R2 ;  /* 0x00000802ff00b988 */ /* 0x000be4000800080b */
.L_x_50:
[----:B------:R-:W-:Y:S05]  /*1580*/  BSYNC.RECONVERGENT B5 ;  /* 0x0000000000057941 */ /* 0x000fea0003800200 */
.L_x_45:
[----:B------:R-:W-:Y:S05]  /*1590*/  WARPSYNC.ALL ;  /* 0x0000000000007948 */ /* 0x000fea0003800000 */
[----:B------:R-:W-:Y:S01]  /*15a0*/  NOP ;  /* 0x0000000000007918 */ /* 0x000fe20000000000 */
[----:B------:R-:W-:-:S04]  /*15b0*/  UIADD3 UR4, UPT, UPT, UR4, 0x100, URZ ;  /* 0x0000010004047890 */ /* 0x000fc8000fffe0ff */
[----:B------:R-:W-:-:S04]  /*15c0*/  UIADD3 UR12, UP0, UPT, UR4, UR12, URZ ;  /* 0x0000000c040c7290 */ /* 0x000fc8000ff1e0ff */
[----:B------:R-:W-:Y:S01]  /*15d0*/  ULEA.HI.X.SX32 UR13, UR4, UR13, 0x1, UP0 ;  /* 0x0000000d040d7291 */ /* 0x000fe200080f0eff */
[----:B------:R-:W-:Y:S11]  /*15e0*/  @P0 BRA `(.L_x_51) ;  /* 0x0000000000300947 */ /* 0x000ff60003800000 */
[----:B--23-5:R-:W2:Y:S01]  /*15f0*/  S2R R2, SR_LANEID ;  /* 0x0000000000027919 */ /* 0x02cea20000000000 */
[----:B------:R-:W-:Y:S05]  /*1600*/  WARPSYNC.ALL ;  /* 0x0000000000007948 */ /* 0x000fea0003800000 */
[----:B------:R-:W-:Y:S01]  /*1610*/  NOP ;  /* 0x0000000000007918 */ /* 0x000fe20000000000 */
[----:B--2---:R-:W-:-:S05]  /*1620*/  IMAD.SHL.U32 R4, R2, 0x4, RZ ;  /* 0x0000000402047824 */ /* 0x004fca00078e00ff */
[----:B------:R-:W2:Y:S01]  /*1630*/  LDS R5, [R4+UR11] ;  /* 0x0000000b04057984 */ /* 0x000ea20008000800 */
[----:B------:R-:W-:-:S05]  /*1640*/  IADD3 R2, P1, PT, R4, UR12, RZ ;  /* 0x0000000c04027c10 */ /* 0x000fca000ff3e0ff */
[----:B------:R-:W-:-:S05]  /*1650*/  IMAD.X R3, RZ, RZ, UR13, P1 ;  /* 0x0000000dff037e24 */ /* 0x000fca00088e06ff */
[----:B--2---:R2:W3:Y:S01]  /*1660*/  ATOMG.E.EXCH.STRONG.GPU PT, RZ, [R2], R5 ;  /* 0x0000000502ff73a8 */ /* 0x0044e200041ee100 */
[----:B------:R-:W-:-:S04]  /*1670*/  DEPBAR {5,4,3,2,1,0} ;  /* 0x0000003f0000791a */ /* 0x000fc80000000000 */
[----:B------:R-:W5:Y:S02]  /*1680*/  CCTL.E.C.LDCU.IV.DEEP [UR12] ;  /* 0x000000000c007540 */ /* 0x000f640009c08000 */
[----:B-----5:R2:W-:Y:S01]  /*1690*/  UTMACCTL.IV [UR12] ;  /* 0x000000000c0079b9 */ /* 0x0205e20008000000 */
[----:B------:R-:W-:Y:S01]  /*16a0*/  NOP ;  /* 0x0000000000007918 */ /* 0x000fe20000000000 */
.L_x_51:
[----:B------:R-:W-:Y:S05]  /*16b0*/  @P0 BRA `(.L_x_52) ;  /* 0x00000000000c0947 */ /* 0x000fea0003800000 */
[----:B------:R0:W-:Y:S01]  /*16c0*/  UTMACMDFLUSH ;  /* 0x00000000000079b7 */ /* 0x0001e20000000000 */
[----:B------:R-:W-:Y:S05]  /*16d0*/  @P0 BRA `(.L_x_52) ;  /* 0x0000000000040947 */ /* 0x000fea0003800000 */
[----:B------:R-:W-:-:S04]  /*16e0*/  DEPBAR.LE SB0, 0x0 ;  /* 0x000080000000791a */ /* 0x000fc80000000000 */
.L_x_52:
[----:B------:R-:W-:Y:S05]  /*16f0*/  WARPSYNC.ALL ;  /* 0x0000000000007948 */ /* 0x000fea0003800000 */
[----:B------:R-:W-:Y:S01]  /*1700*/  NOP ;  /* 0x0000000000007918 */ /* 0x000fe20000000000 */
[----:B---3--:R-:W-:Y:S01]  /*1710*/  BAR.SYNC.DEFER_BLOCKING 0x0 ;  /* 0x0000000000007b1d */ /* 0x008fe20000010000 */
[----:B--2--5:R-:W-:Y:S01]  /*1720*/  SHF.R.U32.HI R2, RZ, 0x5, R0 ;  /* 0x00000005ff027819 */ /* 0x024fe20000011600 */
[----:B------:R-:W-:-:S03]  /*1730*/  USHF.L.U32 UR7, UR7, 0x8, URZ ;  /* 0x0000000807077899 */ /* 0x000fc600080006ff */
[----:B------:R-:W-:Y:S01]  /*1740*/  R2UR UR14, R2 ;  /* 0x00000000020e72ca */ /* 0x000fe200000e0000 */
[----:B------:R-:W-:Y:S01]  /*1750*/  VOTEU.ALL UP0, P3 ;  /* 0x0000000000ff7886 */ /* 0x000fe20001800000 */
[----:B------:R-:W-:Y:S01]  /*1760*/  UMOV UR4, 0x1 ;  /* 0x0000000100047882 */ /* 0x000fe20000000000 */
[----:B------:R-:W-:Y:S01]  /*1770*/  VOTEU.ALL UP1, P3 ;  /* 0x0000000000ff7886 */ /* 0x000fe20001820000 */
[----:B------:R-:W-:Y:S02]  /*1780*/  BSSY.RECONVERGENT B5, `(.L_x_53) ;  /* 0x0000018000057945 */ /* 0x000fe40003800200 */
[----:B------:R-:W-:-:S04]  /*1790*/  @!UP0 UIADD3 UR16, UPT, UPT, -UR4, 0x100000, URZ ;  /* 0x0010000004108890 */ /* 0x000fc8000fffe1ff */
[----:B------:R-:W-:Y:S02]  /*17a0*/  @!UP0 USHF.L.U32 UR17, UR16, 0xb, URZ ;  /* 0x0000000b10118899 */ /* 0x000fe400080006ff */
[----:B------:R-:W-:Y:S02]  /*17b0*/  @!UP0 USHF.L.U32 UR16, UR16, 0x1, URZ ;  /* 0x0000000110108899 */ /* 0x000fe400080006ff */
[----:B------:R-:W-:-:S04]  /*17c0*/  @!UP0 UIADD3 UR4, UPT, UPT, -UR4, 0x100000, URZ ;  /* 0x0010000004048890 */ /* 0x000fc8000fffe1ff */
[----:B------:R-:W-:Y:S02]  /*17d0*/  @!UP0 USHF.L.U32 UR5, UR4, 0xb, URZ ;  /* 0x0000000b04058899 */ /* 0x000fe400080006ff */
[----:B------:R-:W-:Y:S01]  /*17e0*/  @!UP0 USHF.L.U32 UR4, UR4, 0x1, URZ ;  /* 0x0000000104048899 */ /* 0x000fe200080006ff */
[----:B------:R-:W-:Y:S01]  /*17f0*/  VOTEU.ALL UP0, P3 ;  /* 0x0000000000ff7886 */ /* 0x000fe20001800000 */
[----:B------:R-:W2:Y:S04]  /*1800*/  FENCE.VIEW.ASYNC.S ;  /* 0x00000000000073c6 */ /* 0x000ea80000000000 */
[----:B--2---:R2:W3:Y:S06]  /*1810*/  @!UP0 SYNCS.EXCH.64 URZ, [UR11+0x50000], UR16 ;  /* 0x050000100bff85b2 */ /* 0x0044ec0008000100 */
[----:B------:R2:W3:Y:S02]  /*1820*/  @!UP1 SYNCS.EXCH.64 URZ, [UR11+0x50020], UR4 ;  /* 0x050020040bff95b2 */ /* 0x0004e40008000100 */
[----:B---3--:R-:W-:Y:S06]  /*1830*/  BAR.SYNC.DEFER_BLOCKING 0x0 ;  /* 0x0000000000007b1d */ /* 0x008fec0000010000 */
[----:B------:R-:W-:Y:S05]  /*1840*/  @P3 BRA `(.L_x_54) ;  /* 0x00000000002c3947 */ /* 0x000fea0003800000 */
[----:B--2---:R-:W-:Y:S02]  /*1850*/  UMOV UR4, 0x1 ;  /* 0x0000000100047882 */ /* 0x004fe40000000000 */
[----:B------:R-:W-:-:S04]  /*1860*/  UIADD3 UR16, UPT, UPT, -UR4, 0x100000, URZ ;  /* 0x0010000004107890 */ /* 0x000fc8000fffe1ff */
[----:B------:R-:W-:Y:S02]  /*1870*/  USHF.L.U32 UR17, UR16, 0xb, URZ ;  /* 0x0000000b10117899 */ /* 0x000fe400080006ff */
[----:B------:R-:W-:Y:S02]  /*1880*/  USHF.L.U32 UR16, UR16, 0x1, URZ ;  /* 0x0000000110107899 */ /* 0x000fe400080006ff */
[----:B------:R-:W-:-:S04]  /*1890*/  UIADD3 UR4, UPT, UPT, -UR4, 0x100000, URZ ;  /* 0x0010000004047890 */ /* 0x000fc8000fffe1ff */
[----:B------:R-:W-:Y:S02]  /*18a0*/  USHF.L.U32 UR5, UR4, 0xb, URZ ;  /* 0x0000000b04057899 */ /* 0x000fe400080006ff */
[----:B------:R-:W-:Y:S01]  /*18b0*/  USHF.L.U32 UR4, UR4, 0x1, URZ ;  /* 0x0000000104047899 */ /* 0x000fe200080006ff */
[----:B------:R-:W2:Y:S03]  /*18c0*/  FENCE.VIEW.ASYNC.S ;  /* 0x00000000000073c6 */ /* 0x000ea60000000000 */
[----:B--2---:R3:W5:Y:S08]  /*18d0*/  SYNCS.EXCH.64 URZ, [UR11+0x50008], UR16 ;  /* 0x050008100bff75b2 */ /* 0x0047700008000100 */
[----:B------:R3:W2:Y:S02]  /*18e0*/  SYNCS.EXCH.64 URZ, [UR11+0x50028], UR4 ;  /* 0x050028040bff75b2 */ /* 0x0006a40008000100 */
[----:B---3--:R-:W-:Y:S01]  /*18f0*/  NOP ;  /* 0x0000000000007918 */ /* 0x008fe20000000000 */
.L_x_54:
[----:B--2---:R-:W-:Y:S05]  /*1900*/  BSYNC.RECONVERGENT B5 ;  /* 0x0000000000057941 */ /* 0x004fea0003800200 */
.L_x_53:
[----:B-----5:R-:W-:Y:S06]  /*1910*/  BAR.SYNC.DEFER_BLOCKING 0x0 ;  /* 0x0000000000007b1d */ /* 0x020fec0000010000 */
[----:B------:R-:W-:Y:S04]  /*1920*/  BSSY.RECONVERGENT B5, `(.L_x_55) ;  /* 0x000000d000057945 */ /* 0x000fe80003800200 */
[----:B------:R-:W-:Y:S05]  /*1930*/  @P3 BRA `(.L_x_56) ;  /* 0x00000000002c3947 */ /* 0x000fea0003800000 */
[----:B------:R-:W-:Y:S02]  /*1940*/  UMOV UR4, 0x1 ;  /* 0x0000000100047882 */ /* 0x000fe40000000000 */
[----:B------:R-:W-:-:S04]  /*1950*/  UIADD3 UR16, UPT, UPT, -UR4, 0x100000, URZ ;  /* 0x0010000004107890 */ /* 0x000fc8000fffe1ff */
[----:B------:R-:W-:Y:S02]  /*1960*/  USHF.L.U32 UR17, UR16, 0xb, URZ ;  /* 0x0000000b10117899 */ /* 0x000fe400080006ff */
[----:B------:R-:W-:Y:S02]  /*1970*/  USHF.L.U32 UR16, UR16, 0x1, URZ ;  /* 0x0000000110107899 */ /* 0x000fe400080006ff */
[----:B------:R-:W-:-:S04]  /*1980*/  UIADD3 UR4, UPT, UPT, -UR4, 0x100000, URZ ;  /* 0x0010000004047890 */ /* 0x000fc8000fffe1ff */
[----:B------:R-:W-:Y:S02]  /*1990*/  USHF.L.U32 UR5, UR4, 0xb, URZ ;  /* 0x0000000b04057899 */ /* 0x000fe400080006ff */
[----:B------:R-:W-:Y:S01]  /*19a0*/  USHF.L.U32 UR4, UR4, 0x1, URZ ;  /* 0x0000000104047899 */ /* 0x000fe200080006ff */
[----:B------:R-:W2:Y:S03]  /*19b0*/  FENCE.VIEW.ASYNC.S ;  /* 0x00000000000073c6 */ /* 0x000ea60000000000 */
[----:B--2---:R2:W3:Y:S08]  /*19c0*/  SYNCS.EXCH.64 URZ, [UR11+0x50010], UR16 ;  /* 0x050010100bff75b2 */ /* 0x0044f00008000100 */
[----:B------:R2:W5:Y:S01]  /*19d0*/  SYNCS.EXCH.64 URZ, [UR11+0x50030], UR4 ;  /* 0x050030040bff75b2 */ /* 0x0005620008000100 */
[----:B------:R-:W-:Y:S01]  /*19e0*/  NOP ;  /* 0x0000000000007918 */ /* 0x000fe20000000000 */
.L_x_56:
[----:B--2---:R-:W-:Y:S05]  /*19f0*/  BSYNC.RECONVERGENT B5 ;  /* 0x0000000000057941 */ /* 0x004fea0003800200 */
.L_x_55:
[----:B---3-5:R-:W-:Y:S01]  /*1a00*/  BAR.SYNC.DEFER_BLOCKING 0x0 ;  /* 0x0000000000007b1d */ /* 0x028fe20000010000 */
[----:B------:R-:W-:Y:S01]  /*1a10*/  UIADD3 UR6, UPT, UPT, UR11, 0x50020, URZ ;  /* 0x000500200b067890 */ /* 0x000fe2000fffe0ff */
[----:B------:R-:W-:Y:S01]  /*1a20*/  ISETP.GE.AND P0, PT, R10, 0x1, PT ;  /* 0x000000010a00780c */ /* 0x000fe20003f06270 */
[----:B------:R-:W-:-:S03]  /*1a30*/  USHF.L.U32 UR23, UR15, 0x6, URZ ;  /* 0x000000060f177899 */ /* 0x000fc600080006ff */
        /* <DEDUP_REMOVED lines=13> */
.L_x_58:
[----:B--2---:R-:W-:Y:S05]  /*1b10*/  BSYNC.RECONVERGENT B5 ;  /* 0x0000000000057941 */ /* 0x004fea0003800200 */
.L_x_57:
[----:B------:R-:W-:Y:S05]  /*1b20*/  @!P0 BRA `(.L_x_59) ;  /* 0x0000000c00508947 */ /* 0x000fea0003800000 */
[----:B---3-5:R-:W-:Y:S01]  /*1b30*/  BAR.SYNC.DEFER_BLOCKING 0x0 ;  /* 0x0000000000007b1d */ /* 0x028fe20000010000 */
[----:B------:R-:W-:Y:S01]  /*1b40*/  ELECT P1, URZ, PT ;  /* 0x0000000000ff782f */ /* 0x000fe20003820000 */
[----:B------:R-:W-:Y:S01]  /*1b50*/  @!P3 IMAD.MOV.U32 R2, RZ, RZ, 0x14000 ;  /* 0x00014000ff02b424 */ /* 0x000fe200078e00ff */
[----:B------:R-:W-:Y:S02]  /*1b60*/  ULOP3.LUT UR4, UR14, 0x1, URZ, 0xc0, !UPT ;  /* 0x000000010e047892 */ /* 0x000fe4000f8ec0ff */
[C---:B------:R-:W-:Y:S02]  /*1b70*/  ISETP.LT.U32.AND P1, PT, R68.reuse, 0x40, P1 ;  /* 0x000000404400780c */ /* 0x040fe40000f21070 */
[----:B------:R-:W-:Y:S01]  /*1b80*/  ELECT P0, URZ, PT ;  /* 0x0000000000ff782f */ /* 0x000fe20003800000 */
[----:B------:R-:W-:Y:S02]  /*1b90*/  ULEA UR5, UR4, UR11, 0xd ;  /* 0x0000000b04057291 */ /* 0x000fe4000f8e68ff */
[----:B------:R-:W-:Y:S01]  /*1ba0*/  USHF.L.U32 UR22, UR4, 0x6, URZ ;  /* 0x0000000604167899 */ /* 0x000fe200080006ff */
[----:B------:R-:W-:Y:S01]  /*1bb0*/  ISETP.LT.U32.AND P0, PT, R68, 0x40, P0 ;  /* 0x000000404400780c */ /* 0x000fe20000701070 */
[----:B------:R-:W-:Y:S01]  /*1bc0*/  UIMAD UR16, UR4, 0x6000, UR5 ;  /* 0x00006000041078a4 */ /* 0x000fe2000f8e0205 */
[----:B------:R-:W-:-:S04]  /*1bd0*/  UMOV UR19, UR7 ;  /* 0x0000000700137c82 */ /* 0x000fc80008000000 */
[----:B------:R-:W-:Y:S01]  /*1be0*/  UMOV UR18, UR22 ;  /* 0x0000001600127c82 */ /* 0x000fe20008000000 */
[----:B------:R-:W-:Y:S01]  /*1bf0*/  VOTEU.ANY UP0, P1 ;  /* 0x0000000000ff7886 */ /* 0x000fe20000800100 */
[----:B------:R-:W-:-:S04]  /*1c00*/  VOTEU.ANY UP2, P1 ;  /* 0x0000000000ff7886 */ /* 0x000fc80000840100 */
[----:B------:R-:W-:Y:S01]  /*1c10*/  @UP0 UIADD3 UR20, UPT, UPT, UR5, 0x40000, URZ ;  /* 0x0004000005140890 */ /* 0x000fe2000fffe0ff */
[----:B------:R2:W-:Y:S01]  /*1c20*/  @!P3 SYNCS.ARRIVE.TRANS64 RZ, [UR11+0x50000], R2 ;  /* 0x05000002ffffb9a7 */ /* 0x0005e2000800000b */
[----:B------:R-:W-:Y:S01]  /*1c30*/  @UP0 UIADD3 UR21, UPT, UPT, UR11, 0x50000, URZ ;  /* 0x000500000b150890 */ /* 0x000fe2000fffe0ff */
[----:B------:R-:W-:Y:S06]  /*1c40*/  BAR.SYNC.DEFER_BLOCKING 0x0 ;  /* 0x0000000000007b1d */ /* 0x000fec0000010000 */
[----:B------:R-:W-:Y:S01]  /*1c50*/  VOTEU.ANY UP1, P0 ;  /* 0x0000000000ff7886 */ /* 0x000fe20000020100 */
[----:B------:R-:W-:-:S04]  /*1c60*/  VOTEU.ANY UP0, P0 ;  /* 0x0000000000ff7886 */ /* 0x000fc80000000100 */
[----:B------:R-:W-:Y:S01]  /*1c70*/  @UP1 UIADD3 UR17, UPT, UPT, UR11, 0x50000, URZ ;  /* 0x000500000b111890 */ /* 0x000fe2000fffe0ff */
[----:B------:R2:W-:Y:S01]  /*1c80*/  @UP2 UTMALDG.2D [UR20], [UR8] ;  /* 0x00000014080025b4 */ /* 0x0005e20008008000 */
[----:B------:R3:W-:Y:S06]  /*1c90*/  MEMBAR.ALL.CTA ;  /* 0x0000000000007992 */ /* 0x0007ec0000008000 */
[----:B---3--:R-:W3:Y:S02]  /*1ca0*/  FENCE.VIEW.ASYNC.S ;  /* 0x00000000000073c6 */ /* 0x008ee40000000000 */
[----:B---3--:R-:W-:Y:S06]  /*1cb0*/  BAR.SYNC.DEFER_BLOCKING 0x0 ;  /* 0x0000000000007b1d */ /* 0x008fec0000010000 */
[----:B------:R2:W-:Y:S01]  /*1cc0*/  @UP0 UTMALDG.2D [UR16], [UR32] ;  /* 0x00000010200005b4 */ /* 0x0005e20008008000 */
[----:B------:R-:W-:Y:S01]  /*1cd0*/  UISETP.NE.U32.AND UP0, UPT, UR14, URZ, UPT ;  /* 0x000000ff0e00728c */ /* 0x000fe2000bf05070 */
[----:B------:R-:W-:Y:S06]  /*1ce0*/  BAR.SYNC.DEFER_BLOCKING 0x0 ;  /* 0x0000000000007b1d */ /* 0x000fec0000010000 */
[----:B------:R-:W3:Y:S02]  /*1cf0*/  SYNCS.PHASECHK.TRANS64.TRYWAIT P0, [UR11+0x50000], RZ ;  /* 0x050000ffff0075a7 */ /* 0x000ee4000800110b */
[----:B--23--:R-:W-:Y:S05]  /*1d00*/  @!P0 BRA `(.L_x_60) ;  /* 0x0000001400208947 */ /* 0x00cfea0003800000 */
.L_x_78:
[----:B------:R-:W-:Y:S05]  /*1d10*/  BRA.U UP0, `(.L_x_61) ;  /* 0x0000000100c87547 */ /* 0x000fea000b800000 */
[----:B------:R-:W-:Y:S02]  /*1d20*/  USHF.R.U32.HI UR16, URZ, 0x4, UR11 ;  /* 0x00000004ff107899 */ /* 0x000fe4000801160b */
[----:B------:R-:W-:Y:S02]  /*1d30*/  UIADD3 UR15, UPT, UPT, UR11, 0x40000, URZ ;  /* 0x000400000b0f7890 */ /* 0x000fe4000fffe0ff */
[----:B------:R-:W-:Y:S02]  /*1d40*/  USGXT.U32 UR16, UR16, 0xe ;  /* 0x0000000e1010789a */ /* 0x000fe40008000000 */
[----:B------:R-:W-:Y:S02]  /*1d50*/  USHF.R.U32.HI UR15, URZ, 0x4, UR15 ;  /* 0x00000004ff0f7899 */ /* 0x000fe4000801160f */
[----:B------:R-:W-:Y:S02]  /*1d60*/  UIADD3 UR50, UP0, UPT, UR16, 0x2, URZ ;  /* 0x0000000210327890 */ /* 0x000fe4000ff1e0ff */
[----:B------:R-:W-:Y:S01]  /*1d70*/  USGXT.U32 UR18, UR15, 0xe ;  /* 0x0000000e0f12789a */ /* 0x000fe20008000000 */
[----:B------:R-:W-:Y:S01]  /*1d80*/  UMOV UR5, URZ ;  /* 0x000000ff00057c82 */ /* 0x000fe20008000000 */
[----:B------:R-:W-:Y:S01]  /*1d90*/  UMOV UR4, URZ ;  /* 0x000000ff00047c82 */ /* 0x000fe20008000000 */
[----:B------:R-:W-:-:S02]  /*1da0*/  UIADD3.X UR51, UPT, UPT, UR5, 0x40004040, URZ, UP0, !UPT ;  /* 0x4000404005337890 */ /* 0x000fc400087fe4ff */
[----:B------:R-:W-:Y:S02]  /*1db0*/  UIADD3 UR48, UP0, UPT, UR18, 0x2, URZ ;  /* 0x0000000212307890 */ /* 0x000fe4000ff1e0ff */
[----:B------:R-:W-:Y:S02]  /*1dc0*/  UIADD3.64 UR24, UPT, UPT, UR50, 0x2, URZ ;  /* 0x0000000232187897 */ /* 0x000fe4000fffe0ff */
[----:B------:R-:W-:Y:S02]  /*1dd0*/  UIADD3.X UR49, UPT, UPT, UR4, 0x40004040, URZ, UP0, !UPT ;  /* 0x4000404004317890 */ /* 0x000fe400087fe4ff */
[----:B------:R-:W-:Y:S02]  /*1de0*/  UIADD3.64 UR28, UPT, UPT, UR50, 0x4, URZ ;  /* 0x00000004321c7897 */ /* 0x000fe4000fffe0ff */
[----:B------:R-:W-:Y:S02]  /*1df0*/  UIADD3.64 UR4, UPT, UPT, UR48, 0x2, URZ ;  /* 0x0000000230047897 */ /* 0x000fe4000fffe0ff */
[----:B------:R-:W-:-:S02]  /*1e00*/  UIADD3.64 UR26, UPT, UPT, UR48, 0x4, URZ ;  /* 0x00000004301a7897 */ /* 0x000fc4000fffe0ff */
[----:B------:R-:W-:Y:S02]  /*1e10*/  UIADD3.64 UR34, UPT, UPT, UR50, 0x7fe, URZ ;  /* 0x000007fe32227897 */ /* 0x000fe4000fffe0ff */
[----:B------:R-:W-:Y:S02]  /*1e20*/  UIADD3.64 UR30, UPT, UPT, UR48, 0x1fe, URZ ;  /* 0x000001fe301e7897 */ /* 0x000fe4000fffe0ff */
[----:B------:R-:W-:Y:S02]  /*1e30*/  UIADD3.64 UR38, UPT, UPT, UR50, 0x800, URZ ;  /* 0x0000080032267897 */ /* 0x000fe4000fffe0ff */
[----:B------:R-:W-:Y:S02]  /*1e40*/  UIADD3.64 UR36, UPT, UPT, UR48, 0x200, URZ ;  /* 0x0000020030247897 */ /* 0x000fe4000fffe0ff */
[----:B------:R-:W-:Y:S02]  /*1e50*/  UIADD3.64 UR42, UPT, UPT, UR50, 0x802, URZ ;  /* 0x00000802322a7897 */ /* 0x000fe4000fffe0ff */
[----:B------:R-:W-:Y:S01]  /*1e60*/  UIADD3.64 UR40, UPT, UPT, UR48, 0x202, URZ ;  /* 0x0000020230287897 */ /* 0x000fe2000fffe0ff */
[----:B------:R-:W-:Y:S01]  /*1e70*/  UMOV UR20, 0x0 ;  /* 0x0000000000147882 */ /* 0x000fe20000000000 */
[----:B------:R-:W-:Y:S01]  /*1e80*/  UMOV UR21, 0x4400010 ;  /* 0x0440001000157882 */ /* 0x000fe20000000000 */
[----:B------:R-:W-:Y:S01]  /*1e90*/  UIADD3.64 UR46, UPT, UPT, UR50, 0x804, URZ ;  /* 0x00000804322e7897 */ /* 0x000fe2000fffe0ff */
[----:B------:R-:W-:Y:S01]  /*1ea0*/  UMOV UR17, 0x40004040 ;  /* 0x4000404000117882 */ /* 0x000fe20000000000 */
[----:B------:R-:W-:Y:S01]  /*1eb0*/  UIADD3.64 UR44, UPT, UPT, UR48, 0x204, URZ ;  /* 0x00000204302c7897 */ /* 0x000fe2000fffe0ff */
[----:B------:R-:W-:Y:S01]  /*1ec0*/  UMOV UR19, 0x40004040 ;  /* 0x4000404000137882 */ /* 0x000fe20000000000 */
[----:B------:R-:W-:Y:S01]  /*1ed0*/  UMOV UR52, 0x0 ;  /* 0x0000000000347882 */ /* 0x000fe20000000000 */
[----:B------:R-:W-:Y:S01]  /*1ee0*/  UMOV UR53, 0x4400010 ;  /* 0x0440001000357882 */ /* 0x000fe20000000000 */
[----:B------:R-:W-:Y:S01]  /*1ef0*/  UMOV UR54, 0x0 ;  /* 0x0000000000367882 */ /* 0x000fe20000000000 */
[----:B------:R-:W-:Y:S01]  /*1f00*/  UMOV UR55, 0x4400010 ;  /* 0x0440001000377882 */ /* 0x000fe20000000000 */
[----:B------:R2:W-:Y:S01]  /*1f10*/  UTCHMMA gdesc[UR18], gdesc[UR16], tmem[UR10], tmem[UR20], idesc[UR21], !UPT ;  /* 0x00ff1410120075ea */ /* 0x0005e2000f80000a */
[----:B------:R-:W-:Y:S01]  /*1f20*/  UMOV UR56, 0x0 ;  /* 0x0000000000387882 */ /* 0x000fe20000000000 */
[----:B------:R-:W-:Y:S01]  /*1f30*/  UMOV UR57, 0x4400010 ;  /* 0x0440001000397882 */ /* 0x000fe20000000000 */
[----:B------:R2:W-:Y:S01]  /*1f40*/  UTCHMMA gdesc[UR48], gdesc[UR50], tmem[UR10], tmem[UR52], idesc[UR53], UPT ;  /* 0x00ff3432300075ea */ /* 0x0005e2000b80000a */
        /* <DEDUP_REMOVED lines=12> */
[----:B------:R2:W-:Y:S01]  /*2010*/  UTCHMMA gdesc[UR40], gdesc[UR42], tmem[UR10], tmem[UR62], idesc[UR63], UPT ;  /* 0x00ff3e2a280075ea */ /* 0x0005e2000b80000a */
[----:B------:R2:W-:Y:S01]  /*2020*/  UTCHMMA gdesc[UR44], gdesc[UR46], tmem[UR10], tmem[UR64], idesc[UR65], UPT ;  /* 0x00ff402e2c0075ea */ /* 0x0005e2000b80000a */
[----:B------:R-:W-:Y:S01]  /*2030*/  NOP ;  /* 0x0000000000007918 */ /* 0x000fe20000000000 */
.L_x_61:
[----:B------:R-:W-:Y:S01]  /*2040*/  ELECT P0, URZ, PT ;  /* 0x0000000000ff782f */ /* 0x000fe20003800000 */
[----:B--2---:R-:W-:Y:S01]  /*2050*/  UMOV UR4, UR6 ;  /* 0x0000000600047c82 */ /* 0x004fe20008000000 */
[----:B------:R-:W-:Y:S02]  /*2060*/  UMOV UR5, URZ ;  /* 0x000000ff00057c82 */ /* 0x000fe40008000000 */
[----:B------:R-:W-:-:S13]  /*2070*/  ISETP.LT.U32.AND P0, PT, R68, 0x20, P0 ;  /* 0x000000204400780c */ /* 0x000fda0000701070 */
[----:B------:R-:W-:Y:S01]  /*2080*/  VOTEU.ANY UP0, P0 ;  /* 0x0000000000ff7886 */ /* 0x000fe20000000100 */
[----:B------:R-:W-:Y:S01]  /*2090*/  VOTEU.ANY UP1, P0 ;  /* 0x0000000000ff7886 */ /* 0x000fe20000020100 */
[----:B------:R-:W-:-:S03]  /*20a0*/  ISETP.GE.U32.AND P0, PT, R10, 0x81, PT ;  /* 0x000000810a00780c */ /* 0x000fc60003f06070 */
[----:B------:R-:W-:Y:S02]  /*20b0*/  @UP0 UMOV UR4, UR4 ;  /* 0x0000000400040c82 */ /* 0x000fe40008000000 */
[----:B------:R2:W-:Y:S01]  /*20c0*/  @UP1 UTCBAR [UR4], URZ ;  /* 0x000000ff040013e9 */ /* 0x0005e200080000ff */
[----:B------:R-:W-:Y:S06]  /*20d0*/  BAR.SYNC.DEFER_BLOCKING 0x0 ;  /* 0x0000000000007b1d */ /* 0x000fec0000010000 */
[----:B------:R-:W3:Y:S02]  /*20e0*/  SYNCS.PHASECHK.TRANS64.TRYWAIT P1, [UR11+0x50020], RZ ;  /* 0x050020ffff0075a7 */ /* 0x000ee4000802110b */
[----:B--23--:R-:W-:Y:S05]  /*20f0*/  @!P1 BRA `(.L_x_62) ;  /* 0x0000001000309947 */ /* 0x00cfea0003800000 */
.L_x_79:
[----:B------:R-:W-:Y:S01]  /*2100*/  IMAD.MOV.U32 R2, RZ, RZ, RZ ;  /* 0x000000ffff027224 */ /* 0x000fe200078e00ff */
[----:B------:R-:W-:Y:S06]  /*2110*/  @!P0 BRA `(.L_x_59) ;  /* 0x0000000400d48947 */ /* 0x000fec0003800000 */
[----:B------:R-:W2:Y:S01]  /*2120*/  LDCU UR34, c[0x0][0x3a0] ;  /* 0x00007400ff2277ac */ /* 0x000ea20008000800 */
[----:B------:R-:W-:Y:S01]  /*2130*/  UMOV UR35, 0x80 ;  /* 0x0000008000237882 */ /* 0x000fe20000000000 */
[----:B------:R-:W-:-:S05]  /*2140*/  UMOV UR15, 0x1 ;  /* 0x00000001000f7882 */ /* 0x000fca0000000000 */
.L_x_66:
[----:B------:R-:W-:Y:S01]  /*2150*/  BAR.SYNC.DEFER_BLOCKING 0x0 ;  /* 0x0000000000007b1d */ /* 0x000fe20000010000 */
[----:B------:R-:W-:Y:S01]  /*2160*/  ULEA UR42, UR15, UR11, 0x3 ;  /* 0x0000000b0f2a7291 */ /* 0x000fe2000f8e18ff */
[----:B------:R-:W-:Y:S01]  /*2170*/  @!P3 IMAD.MOV.U32 R3, RZ, RZ, 0x14000 ;  /* 0x00014000ff03b424 */ /* 0x000fe200078e00ff */
[----:B------:R-:W-:Y:S01]  /*2180*/  ELECT P1, URZ, PT ;  /* 0x0000000000ff782f */ /* 0x000fe20003820000 */
[----:B------:R-:W-:-:S03]  /*2190*/  ULEA UR4, UR15, UR11, 0xe ;  /* 0x0000000b0f047291 */ /* 0x000fc6000f8e70ff */
[----:B------:R-:W-:Y:S01]  /*21a0*/  ISETP.LT.U32.AND P1, PT, R68, 0x40, P1 ;  /* 0x000000404400780c */ /* 0x000fe20000f21070 */
[----:B------:R-:W-:Y:S02]  /*21b0*/  ULOP3.LUT UR5, UR14, 0x1, URZ, 0xc0, !UPT ;  /* 0x000000010e057892 */ /* 0x000fe4000f8ec0ff */
[----:B------:R-:W-:Y:S02]  /*21c0*/  UIADD3 UR16, UPT, UPT, UR4, 0x40000, URZ ;  /* 0x0004000004107890 */ /* 0x000fe4000fffe0ff */
[----:B------:R-:W-:Y:S02]  /*21d0*/  ULEA UR22, UR5, UR35, 0x6 ;  /* 0x0000002305167291 */ /* 0x000fe4000f8e30ff */
[----:B------:R-:W-:Y:S01]  /*21e0*/  ULEA UR20, UR5, UR16, 0xd ;  /* 0x0000001005147291 */ /* 0x000fe2000f8e68ff */
[----:B------:R-:W-:Y:S01]  /*21f0*/  ELECT P0, URZ, PT ;  /* 0x0000000000ff782f */ /* 0x000fe20003800000 */
[----:B------:R-:W-:-:S04]  /*2200*/  ULEA UR17, UR15, UR11, 0x10 ;  /* 0x0000000b0f117291 */ /* 0x000fc8000f8e80ff */
[----:B------:R-:W-:Y:S01]  /*2210*/  VOTEU.ANY UP0, P1 ;  /* 0x0000000000ff7886 */ /* 0x000fe20000800100 */
[----:B------:R-:W-:Y:S01]  /*2220*/  ISETP.LT.U32.AND P0, PT, R68, 0x40, P0 ;  /* 0x000000404400780c */ /* 0x000fe20000701070 */
[----:B------:R-:W-:Y:S01]  /*2230*/  ULEA UR4, UR5, UR17, 0xf ;  /* 0x0000001105047291 */ /* 0x000fe2000f8e78ff */
[----:B------:R3:W-:Y:S02]  /*2240*/  @!P3 SYNCS.ARRIVE.TRANS64 RZ, [UR42+0x50000], R3 ;  /* 0x05000003ffffb9a7 */ /* 0x0007e4000800002a */
[----:B------:R-:W-:Y:S01]  /*2250*/  @UP0 UIADD3 UR21, UPT, UPT, UR42, 0x50000, URZ ;  /* 0x000500002a150890 */ /* 0x000fe2000fffe0ff */
[----:B------:R-:W-:Y:S01]  /*2260*/  VOTEU.ANY UP0, P1 ;  /* 0x0000000000ff7886 */ /* 0x000fe20000800100 */
[----:B------:R-:W-:Y:S01]  /*2270*/  BAR.SYNC.DEFER_BLOCKING 0x0 ;  /* 0x0000000000007b1d */ /* 0x000fe20000010000 */
[----:B---3--:R-:W-:-:S06]  /*2280*/  IMAD.U32 R3, R2, -0x80000000, RZ ;  /* 0x8000000002037824 */ /* 0x008fcc00078e00ff */
[----:B------:R-:W-:Y:S01]  /*2290*/  VOTEU.ANY UP1, P0 ;  /* 0x0000000000ff7886 */ /* 0x000fe20000020100 */
[----:B------:R-:W-:-:S04]  /*22a0*/  UMOV UR6, UR22 ;  /* 0x0000001600067c82 */ /* 0x000fc80008000000 */
[----:B------:R-:W-:Y:S01]  /*22b0*/  @UP1 UIADD3 UR5, UPT, UPT, UR42, 0x50000, URZ ;  /* 0x000500002a051890 */ /* 0x000fe2000fffe0ff */
[----:B------:R-:W-:Y:S01]  /*22c0*/  VOTEU.ANY UP1, P0 ;  /* 0x0000000000ff7886 */ /* 0x000fe20000020100 */
[----:B------:R3:W-:Y:S01]  /*22d0*/  @UP0 UTMALDG.2D [UR20], [UR8] ;  /* 0x00000014080005b4 */ /* 0x0007e20008008000 */
[----:B------:R-:W-:Y:S01]  /*22e0*/  UISETP.NE.U32.AND UP0, UPT, UR14, URZ, UPT ;  /* 0x000000ff0e00728c */ /* 0x000fe2000bf05070 */
[----:B------:R5:W-:Y:S06]  /*22f0*/  MEMBAR.ALL.CTA ;  /* 0x0000000000007992 */ /* 0x000bec0000008000 */
[----:B-----5:R-:W5:Y:S02]  /*2300*/  FENCE.VIEW.ASYNC.S ;  /* 0x00000000000073c6 */ /* 0x020f640000000000 */
[----:B-----5:R-:W-:Y:S06]  /*2310*/  BAR.SYNC.DEFER_BLOCKING 0x0 ;  /* 0x0000000000007b1d */ /* 0x020fec0000010000 */
[----:B------:R3:W-:Y:S02]  /*2320*/  @UP1 UTMALDG.2D [UR4], [UR32] ;  /* 0x00000004200015b4 */ /* 0x0007e40008008000 */
[----:B------:R-:W-:Y:S06]  /*2330*/  BAR.SYNC.DEFER_BLOCKING 0x0 ;  /* 0x0000000000007b1d */ /* 0x000fec0000010000 */
[----:B------:R-:W5:Y:S02]  /*2340*/  SYNCS.PHASECHK.TRANS64.TRYWAIT P0, [UR42+0x50000], R3 ;  /* 0x05000003ff0075a7 */ /* 0x000f64000800112a */
[----:B---3-5:R-:W-:Y:S05]  /*2350*/  @!P0 BRA `(.L_x_63) ;  /* 0x0000000c00a48947 */ /* 0x028fea0003800000 */
.L_x_80:
[----:B------:R-:W-:Y:S05]  /*2360*/  BRA.U UP0, `(.L_x_64) ;  /* 0x0000000100f47547 */ /* 0x000fea000b800000 */
[----:B------:R-:W-:Y:S02]  /*2370*/  USHF.R.U32.HI UR20, URZ, 0x4, UR16 ;  /* 0x00000004ff147899 */ /* 0x000fe40008011610 */
[----:B------:R-:W-:Y:S02]  /*2380*/  USHF.R.U32.HI UR24, URZ, 0x4, UR17 ;  /* 0x00000004ff187899 */ /* 0x000fe40008011611 */
[----:B------:R-:W-:Y:S02]  /*2390*/  USGXT.U32 UR20, UR20, 0xe ;  /* 0x0000000e1414789a */ /* 0x000fe40008000000 */
[----:B------:R-:W-:Y:S02]  /*23a0*/  USGXT.U32 UR24, UR24, 0xe ;  /* 0x0000000e1818789a */ /* 0x000fe40008000000 */
[----:B------:R-:W-:Y:S02]  /*23b0*/  UIADD3 UR28, UP0, UPT, UR20, 0x2, URZ ;  /* 0x00000002141c7890 */ /* 0x000fe4000ff1e0ff */
[----:B------:R-:W-:Y:S01]  /*23c0*/  UIADD3 UR26, UP1, UPT, UR24, 0x2, URZ ;  /* 0x00000002181a7890 */ /* 0x000fe2000ff3e0ff */
[----:B------:R-:W-:Y:S01]  /*23d0*/  UMOV UR4, URZ ;  /* 0x000000ff00047c82 */ /* 0x000fe20008000000 */
[----:B------:R-:W-:Y:S01]  /*23e0*/  UMOV UR5, URZ ;  /* 0x000000ff00057c82 */ /* 0x000fe20008000000 */
[----:B------:R-:W-:-:S02]  /*23f0*/  UIADD3.X UR29, UPT, UPT, UR4, 0x40004040, URZ, UP0, !UPT ;  /* 0x40004040041d7890 */ /* 0x000fc400087fe4ff */
[----:B------:R-:W-:Y:S02]  /*2400*/  UIADD3 UR44, UP3, UPT, UR28, 0x2, URZ ;  /* 0x000000021c2c7890 */ /* 0x000fe4000ff7e0ff */
[----:B------:R-:W-:Y:S02]  /*2410*/  UIADD3.X UR27, UPT, UPT, UR5, 0x40004040, URZ, UP1, !UPT ;  /* 0x40004040051b7890 */ /* 0x000fe40008ffe4ff */
[----:B------:R-:W-:Y:S02]  /*2420*/  UIADD3 UR46, UP2, UPT, UR26, 0x2, URZ ;  /* 0x000000021a2e7890 */ /* 0x000fe4000ff5e0ff */
[----:B------:R-:W-:Y:S02]  /*2430*/  UIADD3 UR48, UP6, UPT, UR28, 0x4, URZ ;  /* 0x000000041c307890 */ /* 0x000fe4000ffde0ff */
[----:B------:R-:W-:Y:S02]  /*2440*/  UIADD3 UR50, UP5, UPT, UR26, 0x4, URZ ;  /* 0x000000041a327890 */ /* 0x000fe4000ffbe0ff */
[----:B------:R-:W-:-:S02]  /*2450*/  UIADD3 UR52, UP1, UPT, UR28, 0x1fe, URZ ;  /* 0x000001fe1c347890 */ /* 0x000fc4000ff3e0ff */
[----:B------:R-:W-:Y:S02]  /*2460*/  UIADD3 UR54, UP0, UPT, UR26, 0x7fe, URZ ;  /* 0x000007fe1a367890 */ /* 0x000fe4000ff1e0ff */
[----:B------:R-:W-:Y:S02]  /*2470*/  UIADD3.X UR45, UPT, UPT, UR29, URZ, URZ, UP3, !UPT ;  /* 0x000000ff1d2d7290 */ /* 0x000fe40009ffe4ff */
[----:B------:R-:W-:Y:S02]  /*2480*/  UIADD3 UR56, UP4, UPT, UR28, 0x200, URZ ;  /* 0x000002001c387890 */ /* 0x000fe4000ff9e0ff */
[----:B------:R-:W-:Y:S02]  /*2490*/  UIADD3 UR58, UP3, UPT, UR26, 0x800, URZ ;  /* 0x000008001a3a7890 */ /* 0x000fe4000ff7e0ff */
[----:B------:R-:W-:Y:S02]  /*24a0*/  UIADD3.X UR47, UPT, UPT, UR27, URZ, URZ, UP2, !UPT ;  /* 0x000000ff1b2f7290 */ /* 0x000fe400097fe4ff */
[----:B------:R-:W-:-:S02]  /*24b0*/  UIADD3.X UR49, UPT, UPT, UR29, URZ, URZ, UP6, !UPT ;  /* 0x000000ff1d317290 */ /* 0x000fc4000b7fe4ff */
[----:B------:R-:W-:Y:S02]  /*24c0*/  UIADD3 UR60, UP2, UPT, UR28, 0x202, URZ ;  /* 0x000002021c3c7890 */ /* 0x000fe4000ff5e0ff */
[----:B------:R-:W-:Y:S02]  /*24d0*/  UIADD3 UR62, UP6, UPT, UR26, 0x802, URZ ;  /* 0x000008021a3e7890 */ /* 0x000fe4000ffde0ff */
[----:B------:R-:W-:Y:S02]  /*24e0*/  UIADD3.X UR51, UPT, UPT, UR27, URZ, URZ, UP5, !UPT ;  /* 0x000000ff1b337290 */ /* 0x000fe4000affe4ff */
[----:B------:R-:W-:Y:S02]  /*24f0*/  UIADD3.X UR53, UPT, UPT, UR29, URZ, URZ, UP1, !UPT ;  /* 0x000000ff1d357290 */ /* 0x000fe40008ffe4ff */
[----:B------:R-:W-:Y:S02]  /*2500*/  UIADD3 UR4, UP5, UPT, UR28, 0x204, URZ ;  /* 0x000002041c047890 */ /* 0x000fe4000ffbe0ff */
[----:B------:R-:W-:-:S02]  /*2510*/  UIADD3 UR30, UP1, UPT, UR26, 0x804, URZ ;  /* 0x000008041a1e7890 */ /* 0x000fc4000ff3e0ff */
[----:B------:R-:W-:Y:S02]  /*2520*/  UIADD3.X UR55, UPT, UPT, UR27, URZ, URZ, UP0, !UPT ;  /* 0x000000ff1b377290 */ /* 0x000fe400087fe4ff */
[----:B------:R-:W-:Y:S02]  /*2530*/  UIADD3.X UR57, UPT, UPT, UR29, URZ, URZ, UP4, !UPT ;  /* 0x000000ff1d397290 */ /* 0x000fe4000a7fe4ff */
[----:B------:R-:W-:Y:S02]  /*2540*/  UIADD3.X UR59, UPT, UPT, UR27, URZ, URZ, UP3, !UPT ;  /* 0x000000ff1b3b7290 */ /* 0x000fe40009ffe4ff */
[----:B------:R-:W-:Y:S02]  /*2550*/  UIADD3.X UR61, UPT, UPT, UR29, URZ, URZ, UP2, !UPT ;  /* 0x000000ff1d3d7290 */ /* 0x000fe400097fe4ff */
[----:B------:R-:W-:Y:S01]  /*2560*/  UIADD3.X UR63, UPT, UPT, UR27, URZ, URZ, UP6, !UPT ;  /* 0x000000ff1b3f7290 */ /* 0x000fe2000b7fe4ff */
[----:B------:R-:W-:Y:S01]  /*2570*/  UMOV UR18, 0x0 ;  /* 0x0000000000127882 */ /* 0x000fe20000000000 */
[----:B------:R-:W-:Y:S01]  /*2580*/  UMOV UR19, 0x4400010 ;  /* 0x0440001000137882 */ /* 0x000fe20000000000 */
[----:B------:R-:W-:Y:S01]  /*2590*/  UMOV UR21, 0x40004040 ;  /* 0x4000404000157882 */ /* 0x000fe20000000000 */
[----:B------:R-:W-:Y:S01]  /*25a0*/  UMOV UR25, 0x40004040 ;  /* 0x4000404000197882 */ /* 0x000fe20000000000 */
[----:B------:R-:W-:Y:S01]  /*25b0*/  UIADD3.X UR5, UPT, UPT, UR29, URZ, URZ, UP5, !UPT ;  /* 0x000000ff1d057290 */ /* 0x000fe2000affe4ff */
[----:B------:R3:W-:Y:S01]  /*25c0*/  UTCHMMA gdesc[UR20], gdesc[UR24], tmem[UR10], tmem[UR18], idesc[UR19], UPT ;  /* 0x00ff1218140075ea */ /* 0x0007e2000b80000a */
[----:B------:R-:W-:Y:S01]  /*25d0*/  UIADD3.X UR31, UPT, UPT, UR27, URZ, URZ, UP1, !UPT ;  /* 0x000000ff1b1f7290 */ /* 0x000fe20008ffe4ff */
[----:B------:R-:W-:Y:S01]  /*25e0*/  UMOV UR16, 0x0 ;  /* 0x0000000000107882 */ /* 0x000fe20000000000 */
[----:B------:R-:W-:Y:S01]  /*25f0*/  UMOV UR17, 0x4400010 ;  /* 0x0440001000117882 */ /* 0x000fe20000000000 */
[----:B------:R-:W-:Y:S01]  /*2600*/  UMOV UR40, 0x0 ;  /* 0x0000000000287882 */ /* 0x000fe20000000000 */
[----:B------:R-:W-:Y:S01]  /*2610*/  UMOV UR41, 0x4400010 ;  /* 0x0440001000297882 */ /* 0x000fe20000000000 */
        /* <DEDUP_REMOVED lines=18> */
.L_x_64:
[----:B------:R-:W-:Y:S01]  /*2740*/  ELECT P0, URZ, PT ;  /* 0x0000000000ff782f */ /* 0x000fe20003800000 */
[----:B---3--:R-:W-:-:S03]  /*2750*/  UIADD3 UR4, UPT, UPT, UR42, 0x50020, URZ ;  /* 0x000500202a047890 */ /* 0x008fc6000fffe0ff */
[----:B------:R-:W-:Y:S01]  /*2760*/  ISETP.LT.U32.AND P0, PT, R68, 0x20, P0 ;  /* 0x000000204400780c */ /* 0x000fe20000701070 */
[----:B------:R-:W-:-:S12]  /*2770*/  UMOV UR5, URZ ;  /* 0x000000ff00057c82 */ /* 0x000fd80008000000 */
[----:B------:R-:W-:Y:S01]  /*2780*/  VOTEU.ANY UP0, P0 ;  /* 0x0000000000ff7886 */ /* 0x000fe20000000100 */
[----:B------:R-:W-:-:S04]  /*2790*/  VOTEU.ANY UP1, P0 ;  /* 0x0000000000ff7886 */ /* 0x000fc80000020100 */
[----:B------:R-:W-:Y:S02]  /*27a0*/  @UP0 UMOV UR4, UR4 ;  /* 0x0000000400040c82 */ /* 0x000fe40008000000 */
[----:B------:R3:W-:Y:S01]  /*27b0*/  @UP1 UTCBAR [UR4], URZ ;  /* 0x000000ff040013e9 */ /* 0x0007e200080000ff */
[----:B------:R-:W-:Y:S06]  /*27c0*/  BAR.SYNC.DEFER_BLOCKING 0x0 ;  /* 0x0000000000007b1d */ /* 0x000fec0000010000 */
[----:B------:R-:W5:Y:S02]  /*27d0*/  SYNCS.PHASECHK.TRANS64.TRYWAIT P0, [UR42+0x50020], R3 ;  /* 0x05002003ff0075a7 */ /* 0x000f64000800112a */
[----:B---3-5:R-:W-:Y:S05]  /*27e0*/  @!P0 BRA `(.L_x_65) ;  /* 0x00000008008c8947 */ /* 0x028fea0003800000 */
.L_x_81:
[----:B------:R-:W-:Y:S02]  /*27f0*/  UIADD3 UR15, UPT, UPT, UR15, 0x1, URZ ;  /* 0x000000010f0f7890 */ /* 0x000fe4000fffe0ff */
[----:B------:R-:W-:Y:S02]  /*2800*/  UIADD3 UR35, UPT, UPT, UR35, 0x80, URZ ;  /* 0x0000008023237890 */ /* 0x000fe4000fffe0ff */
[----:B------:R-:W-:-:S04]  /*2810*/  UISETP.NE.U32.AND UP0, UPT, UR15, 0x4, UPT ;  /* 0x000000040f00788c */ /* 0x000fc8000bf05070 */
[----:B------:R-:W-:Y:S02]  /*2820*/  USEL UR15, UR15, URZ, UP0 ;  /* 0x000000ff0f0f7287 */ /* 0x000fe40008000000 */
[----:B------:R-:W-:Y:S02]  /*2830*/  USEL UR4, URZ, 0x1, UP0 ;  /* 0x00000001ff047887 */ /* 0x000fe40008000000 */
[----:B--2---:R-:W-:-:S04]  /*2840*/  UISETP.GE.AND UP0, UPT, UR35, UR34, UPT ;  /* 0x000000222300728c */ /* 0x004fc8000bf06270 */
[----:B------:R-:W-:-:S05]  /*2850*/  LOP3.LUT R2, R2, UR4, RZ, 0x3c, !PT ;  /* 0x0000000402027c12 */ /* 0x000fca000f8e3cff */
[----:B------:R-:W-:Y:S05]  /*2860*/  BRA.U !UP0, `(.L_x_66) ;  /* 0xfffffff908387547 */ /* 0x000fea000b83ffff */
.L_x_59:
[----:B---3-5:R-:W-:Y:S06]  /*2870*/  BAR.SYNC.DEFER_BLOCKING 0x0 ;  /* 0x0000000000007b1d */ /* 0x028fec0000010000 */
[----:B------:R-:W-:Y:S04]  /*2880*/  BSSY.RECONVERGENT B5, `(.L_x_67) ;  /* 0x0000004000057945 */ /* 0x000fe80003800200 */
[----:B------:R-:W-:Y:S05]  /*2890*/  @P3 BRA `(.L_x_68) ;  /* 0x0000000000083947 */ /* 0x000fea0003800000 */
[----:B------:R-:W2:Y:S02]  /*28a0*/  SYNCS.CCTL.IV [UR11+0x50000] ;  /* 0x05000000ff0079b1 */ /* 0x000ea4000800000b */
[----:B--2---:R-:W2:Y:S02]  /*28b0*/  SYNCS.CCTL.IV [UR11+0x50020] ;  /* 0x05002000ff0079b1 */ /* 0x004ea4000800000b */
.L_x_68:
[----:B------:R-:W-:Y:S05]  /*28c0*/  BSYNC.RECONVERGENT B5 ;  /* 0x0000000000057941 */ /* 0x000fea0003800200 */
.L_x_67:
[----:B--2---:R-:W-:Y:S06]  /*28d0*/  BAR.SYNC.DEFER_BLOCKING 0x0 ;  /* 0x0000000000007b1d */ /* 0x004fec0000010000 */
[----:B------:R-:W-:Y:S04]  /*28e0*/  BSSY.RECONVERGENT B5, `(.L_x_69) ;  /* 0x0000004000057945 */ /* 0x000fe80003800200 */
[----:B------:R-:W-:Y:S05]  /*28f0*/  @P3 BRA `(.L_x_70) ;  /* 0x0000000000083947 */ /* 0x000fea0003800000 */
[----:B------:R-:W2:Y:S02]  /*2900*/  SYNCS.CCTL.IV [UR11+0x50008] ;  /* 0x05000800ff0079b1 */ /* 0x000ea4000800000b */
[----:B--2---:R-:W2:Y:S02]  /*2910*/  SYNCS.CCTL.IV [UR11+0x50028] ;  /* 0x05002800ff0079b1 */ /* 0x004ea4000800000b */
.L_x_70:
[----:B------:R-:W-:Y:S05]  /*2920*/  BSYNC.RECONVERGENT B5 ;  /* 0x0000000000057941 */ /* 0x000fea0003800200 */
.L_x_69:
[----:B--2---:R-:W-:Y:S06]  /*2930*/  BAR.SYNC.DEFER_BLOCKING 0x0 ;  /* 0x0000000000007b1d */ /* 0x004fec0000010000 */
[----:B------:R-:W-:Y:S04]  /*2940*/  BSSY.RECONVERGENT B5, `(.L_x_71) ;  /* 0x0000004000057945 */ /* 0x000fe80003800200 */
[----:B------:R-:W-:Y:S05]  /*2950*/  @P3 BRA `(.L_x_72) ;  /* 0x0000000000083947 */ /* 0x000fea0003800000 */
[----:B------:R-:W2:Y:S02]  /*2960*/  SYNCS.CCTL.IV [UR11+0x50010] ;  /* 0x05001000ff0079b1 */ /* 0x000ea4000800000b */
[----:B--2---:R-:W2:Y:S02]  /*2970*/  SYNCS.CCTL.IV [UR11+0x50030] ;  /* 0x05003000ff0079b1 */ /* 0x004ea4000800000b */
.L_x_72:
[----:B------:R-:W-:Y:S05]  /*2980*/  BSYNC.RECONVERGENT B5 ;  /* 0x0000000000057941 */ /* 0x000fea0003800200 */
.L_x_71:
[----:B--2---:R-:W-:Y:S06]  /*2990*/  BAR.SYNC.DEFER_BLOCKING 0x0 ;  /* 0x0000000000007b1d */ /* 0x004fec0000010000 */
[----:B------:R-:W-:Y:S04]  /*29a0*/  BSSY.RECONVERGENT B5, `(.L_x_73) ;  /* 0x0000004000057945 */ /* 0x000fe80003800200 */
[----:B------:R-:W-:Y:S05]  /*29b0*/  @P3 BRA `(.L_x_74) ;  /* 0x0000000000083947 */ /* 0x000fea0003800000 */
[----:B------:R-:W2:Y:S02]  /*29c0*/  SYNCS.CCTL.IV [UR11+0x50018] ;  /* 0x05001800ff0079b1 */ /* 0x000ea4000800000b */
[----:B--2---:R-:W2:Y:S02]  /*29d0*/  SYNCS.CCTL.IV [UR11+0x50038] ;  /* 0x05003800ff0079b1 */ /* 0x004ea4000800000b */
.L_x_74:
[----:B------:R-:W-:Y:S05]  /*29e0*/  BSYNC.RECONVERGENT B5 ;  /* 0x0000000000057941 */ /* 0x000fea0003800200 */
.L_x_73:
[----:B------:R-:W-:Y:S01]  /*29f0*/  ULOP3.LUT UR4, UR14, 0x3, URZ, 0xc0, !UPT ;  /* 0x000000030e047892 */ /* 0x000fe2000f8ec0ff */
[C---:B------:R-:W-:Y:S01]  /*2a00*/  IMAD.SHL.U32 R4, R0.reuse, 0x80, RZ ;  /* 0x0000008000047824 */ /* 0x040fe200078e00ff */
[----:B------:R-:W-:Y:S01]  /*2a10*/  USHF.L.U32 UR14, UR14, 0x5, URZ ;  /* 0x000000050e0e7899 */ /* 0x000fe200080006ff */
[C---:B------:R-:W-:Y:S01]  /*2a20*/  IMAD.SHL.U32 R2, R0.reuse, 0x40, RZ ;  /* 0x0000004000027824 */ /* 0x040fe200078e00ff */
[----:B------:R-:W-:Y:S01]  /*2a30*/  ULEA UR5, UR4, UR10, 0x15 ;  /* 0x0000000a04057291 */ /* 0x000fe2000f8ea8ff */
[C---:B------:R-:W-:Y:S01]  /*2a40*/  IMAD.SHL.U32 R3, R0.reuse, 0x10, RZ ;  /* 0x0000001000037824 */ /* 0x040fe200078e00ff */
[----:B------:R-:W-:Y:S01]  /*2a50*/  ULOP3.LUT UR14, UR14, 0x80, URZ, 0xc0, !UPT ;  /* 0x000000800e0e7892 */ /* 0x000fe2000f8ec0ff */
[----:B------:R-:W-:Y:S01]  /*2a60*/  IMAD.SHL.U32 R0, R0, 0x200, RZ ;  /* 0x0000020000007824 */ /* 0x000fe200078e00ff */
[----:B------:R-:W-:Y:S02]  /*2a70*/  LOP3.LUT R5, R4, 0x4780, RZ, 0xc0, !PT ;  /* 0x0000478004057812 */ /* 0x000fe400078ec0ff */
[----:B------:R-:W-:-:S02]  /*2a80*/  ELECT P0, URZ, PT ;  /* 0x0000000000ff782f */ /* 0x000fc40003800000 */
[----:B------:R-:W-:Y:S01]  /*2a90*/  LOP3.LUT R2, R2, 0x1800, RZ, 0xc0, !PT ;  /* 0x0000180002027812 */ /* 0x000fe200078ec0ff */
[----:B------:R-:W-:Y:S01]  /*2aa0*/  UIADD3 UR5, UPT, UPT, UR5, UR14, URZ ;  /* 0x0000000e05057290 */ /* 0x000fe2000fffe0ff */
[----:B------:R-:W-:Y:S01]  /*2ab0*/  LOP3.LUT R5, R5, 0x2000, R0, 0xf8, !PT ;  /* 0x0000200005057812 */ /* 0x000fe200078ef800 */
[----:B------:R-:W-:Y:S01]  /*2ac0*/  UMOV UR6, UR23 ;  /* 0x0000001700067c82 */ /* 0x000fe20008000000 */
[----:B------:R-:W-:Y:S02]  /*2ad0*/  LOP3.LUT R2, R2, 0x70, R3, 0xf8, !PT ;  /* 0x0000007002027812 */ /* 0x000fe400078ef803 */
[----:B------:R-:W-:Y:S02]  /*2ae0*/  ISETP.LT.U32.AND P0, PT, R68, 0x80, P0 ;  /* 0x000000804400780c */ /* 0x000fe40000701070 */
[----:B------:R-:W-:Y:S02]  /*2af0*/  LOP3.LUT R2, R5, R2, RZ, 0xfc, !PT ;  /* 0x0000000205027212 */ /* 0x000fe400078efcff */
[----:B----4-:R-:W-:Y:S01]  /*2b00*/  LDTM.16dp32bit_t0_t15.x64 R4, tmem[UR5] ;  /* 0x00000005000479ee */ /* 0x010fe20008b00000 */
[----:B------:R-:W3:Y:S01]  /*2b10*/  LDTM.16dp32bit_t16_t31.x64 R4, tmem[UR5+0x40] ;  /* 0x00004005000479ee */ /* 0x000ee20008b20000 */
[----:B------:R-:W-:Y:S01]  /*2b20*/  NOP ;  /* 0x0000000000007918 */ /* 0x000fe20000000000 */
[C---:B------:R-:W-:Y:S01]  /*2b30*/  LOP3.LUT R0, R2.reuse, 0x10, RZ, 0x3c, !PT ;  /* 0x0000001002007812 */ /* 0x040fe200078e3cff */
[----:B------:R-:W-:Y:S01]  /*2b40*/  ULEA UR5, UR4, UR7, 0x6 ;  /* 0x0000000704057291 */ /* 0x000fe2000f8e30ff */
[----:B------:R-:W-:Y:S01]  /*2b50*/  LOP3.LUT R3, R2, 0x20, RZ, 0x3c, !PT ;  /* 0x0000002002037812 */ /* 0x000fe200078e3cff */
[----:B------:R-:W-:-:S03]  /*2b60*/  ULEA UR4, UR4, UR11, 0xd ;  /* 0x0000000b04047291 */ /* 0x000fc6000f8e68ff */
[----:B---3--:R-:W-:Y:S01]  /*2b70*/  VOTEU.ANY UP1, P0 ;  /* 0x0000000000ff7886 */ /* 0x008fe20000020100 */
[----:B------:R-:W-:Y:S01]  /*2b80*/  VOTEU.ANY UP0, P0 ;  /* 0x0000000000ff7886 */ /* 0x000fe20000000100 */
[----:B------:R-:W-:Y:S02]  /*2b90*/  F2FP.F16.F32.PACK_AB R4, R5, R4 ;  /* 0x000000040504723e */ /* 0x000fe400000000ff */
[----:B------:R-:W-:Y:S02]  /*2ba0*/  F2FP.F16.F32.PACK_AB R5, R7, R6 ;  /* 0x000000060705723e */ /* 0x000fe400000000ff */
[----:B------:R-:W-:Y:S02]  /*2bb0*/  F2FP.F16.F32.PACK_AB R12, R13, R12 ;  /* 0x0000000c0d0c723e */ /* 0x000fe400000000ff */
[----:B------:R-:W-:Y:S02]  /*2bc0*/  F2FP.F16.F32.PACK_AB R6, R9, R8 ;  /* 0x000000080906723e */ /* 0x000fe400000000ff */
[----:B------:R-:W-:-:S02]  /*2bd0*/  F2FP.F16.F32.PACK_AB R7, R11, R10 ;  /* 0x0000000a0b07723e */ /* 0x000fc400000000ff */
[----:B------:R-:W-:Y:S02]  /*2be0*/  F2FP.F16.F32.PACK_AB R13, R15, R14 ;  /* 0x0000000e0f0d723e */ /* 0x000fe400000000ff */
[----:B------:R-:W-:Y:S01]  /*2bf0*/  F2FP.F16.F32.PACK_AB R20, R21, R20 ;  /* 0x000000141514723e */ /* 0x000fe200000000ff */
[----:B--2---:R2:W-:Y:S01]  /*2c00*/  STS.128 [R2+UR11], R4 ;  /* 0x0000000402007988 */ /* 0x0045e20008000c0b */
[----:B------:R-:W-:Y:S02]  /*2c10*/  F2FP.F16.F32.PACK_AB R14, R17, R16 ;  /* 0x00000010110e723e */ /* 0x000fe400000000ff */
[----:B------:R-:W-:Y:S02]  /*2c20*/  F2FP.F16.F32.PACK_AB R15, R19, R18 ;  /* 0x00000012130f723e */ /* 0x000fe400000000ff */
[----:B------:R-:W-:Y:S02]  /*2c30*/  F2FP.F16.F32.PACK_AB R21, R23, R22 ;  /* 0x000000161715723e */ /* 0x000fe400000000ff */
[----:B------:R-:W-:Y:S01]  /*2c40*/  F2FP.F16.F32.PACK_AB R28, R29, R28 ;  /* 0x0000001c1d1c723e */ /* 0x000fe200000000ff */
[----:B------:R2:W-:Y:S01]  /*2c50*/  STS.128 [R0+UR11], R12 ;  /* 0x0000000c00007988 */ /* 0x0005e20008000c0b */
[----:B------:R-:W-:-:S02]  /*2c60*/  F2FP.F16.F32.PACK_AB R22, R25, R24 ;  /* 0x000000181916723e */ /* 0x000fc400000000ff */
[----:B------:R-:W-:Y:S02]  /*2c70*/  F2FP.F16.F32.PACK_AB R23, R27, R26 ;  /* 0x0000001a1b17723e */ /* 0x000fe400000000ff */
[----:B------:R-:W-:Y:S02]  /*2c80*/  F2FP.F16.F32.PACK_AB R29, R31, R30 ;  /* 0x0000001e1f1d723e */ /* 0x000fe400000000ff */
[----:B------:R-:W-:Y:S01]  /*2c90*/  F2FP.F16.F32.PACK_AB R36, R37, R36 ;  /* 0x000000242524723e */ /* 0x000fe200000000ff */
[----:B------:R2:W-:Y:S01]  /*2ca0*/  STS.128 [R3+UR11], R20 ;  /* 0x0000001403007988 */ /* 0x0005e20008000c0b */
[----:B------:R-:W-:Y:S02]  /*2cb0*/  F2FP.F16.F32.PACK_AB R30, R33, R32 ;  /* 0x00000020211e723e */ /* 0x000fe400000000ff */
[----:B------:R-:W-:Y:S02]  /*2cc0*/  F2FP.F16.F32.PACK_AB R31, R35, R34 ;  /* 0x00000022231f723e */ /* 0x000fe400000000ff */
[----:B------:R-:W-:-:S02]  /*2cd0*/  F2FP.F16.F32.PACK_AB R37, R39, R38 ;  /* 0x000000262725723e */ /* 0x000fc400000000ff */
[----:B------:R-:W-:Y:S02]  /*2ce0*/  F2FP.F16.F32.PACK_AB R44, R45, R44 ;  /* 0x0000002c2d2c723e */ /* 0x000fe400000000ff */
[----:B------:R-:W-:Y:S02]  /*2cf0*/  LOP3.LUT R8, R2, 0x30, RZ, 0x3c, !PT ;  /* 0x0000003002087812 */ /* 0x000fe400078e3cff */
[----:B------:R-:W-:Y:S02]  /*2d00*/  F2FP.F16.F32.PACK_AB R38, R41, R40 ;  /* 0x000000282926723e */ /* 0x000fe400000000ff */
[----:B------:R-:W-:Y:S01]  /*2d10*/  F2FP.F16.F32.PACK_AB R39, R43, R42 ;  /* 0x0000002a2b27723e */ /* 0x000fe200000000ff */
[----:B------:R2:W-:Y:S01]  /*2d20*/  STS.128 [R8+UR11], R28 ;  /* 0x0000001c08007988 */ /* 0x0005e20008000c0b */
[----:B------:R-:W-:Y:S02]  /*2d30*/  F2FP.F16.F32.PACK_AB R45, R47, R46 ;  /* 0x0000002e2f2d723e */ /* 0x000fe400000000ff */
[----:B------:R-:W-:-:S02]  /*2d40*/  F2FP.F16.F32.PACK_AB R52, R53, R52 ;  /* 0x000000343534723e */ /* 0x000fc400000000ff */
[C---:B------:R-:W-:Y:S02]  /*2d50*/  LOP3.LUT R9, R2.reuse, 0x40, RZ, 0x3c, !PT ;  /* 0x0000004002097812 */ /* 0x040fe400078e3cff */
[----:B------:R-:W-:Y:S02]  /*2d60*/  F2FP.F16.F32.PACK_AB R46, R49, R48 ;  /* 0x00000030312e723e */ /* 0x000fe400000000ff */
[----:B------:R-:W-:Y:S01]  /*2d70*/  F2FP.F16.F32.PACK_AB R47, R51, R50 ;  /* 0x00000032332f723e */ /* 0x000fe200000000ff */
[----:B------:R2:W-:Y:S01]  /*2d80*/  STS.128 [R9+UR11], R36 ;  /* 0x0000002409007988 */ /* 0x0005e20008000c0b */
[----:B------:R-:W-:Y:S02]  /*2d90*/  F2FP.F16.F32.PACK_AB R53, R55, R54 ;  /* 0x000000363735723e */ /* 0x000fe400000000ff */
[----:B------:R-:W-:Y:S02]  /*2da0*/  F2FP.F16.F32.PACK_AB R60, R61, R60 ;  /* 0x0000003c3d3c723e */ /* 0x000fe400000000ff */
[----:B------:R-:W-:-:S02]  /*2db0*/  LOP3.LUT R10, R2, 0x50, RZ, 0x3c, !PT ;  /* 0x00000050020a7812 */ /* 0x000fc400078e3cff */
[----:B------:R-:W-:Y:S02]  /*2dc0*/  F2FP.F16.F32.PACK_AB R54, R57, R56 ;  /* 0x000000383936723e */ /* 0x000fe400000000ff */
[----:B------:R-:W-:Y:S01]  /*2dd0*/  F2FP.F16.F32.PACK_AB R55, R59, R58 ;  /* 0x0000003a3b37723e */ /* 0x000fe200000000ff */
[----:B------:R2:W-:Y:S01]  /*2de0*/  STS.128 [R10+UR11], R44 ;  /* 0x0000002c0a007988 */ /* 0x0005e20008000c0b */
[----:B------:R-:W-:Y:S02]  /*2df0*/  F2FP.F16.F32.PACK_AB R61, R63, R62 ;  /* 0x0000003e3f3d723e */ /* 0x000fe400000000ff */
[C---:B------:R-:W-:Y:S02]  /*2e00*/  LOP3.LUT R11, R2.reuse, 0x60, RZ, 0x3c, !PT ;  /* 0x00000060020b7812 */ /* 0x040fe400078e3cff */
[----:B------:R-:W-:Y:S02]  /*2e10*/  F2FP.F16.F32.PACK_AB R62, R65, R64 ;  /* 0x00000040413e723e */ /* 0x000fe400000000ff */
[----:B------:R-:W-:Y:S01]  /*2e20*/  F2FP.F16.F32.PACK_AB R63, R67, R66 ;  /* 0x00000042433f723e */ /* 0x000fe200000000ff */
[----:B------:R2:W-:Y:S01]  /*2e30*/  STS.128 [R11+UR11], R52 ;  /* 0x000000340b007988 */ /* 0x0005e20008000c0b */
[----:B------:R-:W-:-:S05]  /*2e40*/  LOP3.LUT R16, R2, 0x70, RZ, 0x3c, !PT ;  /* 0x0000007002107812 */ /* 0x000fca00078e3cff */
[----:B------:R2:W-:Y:S01]  /*2e50*/  STS.128 [R16+UR11], R60 ;  /* 0x0000003c10007988 */ /* 0x0005e20008000c0b */
[----:B------:R3:W-:Y:S06]  /*2e60*/  MEMBAR.ALL.CTA ;  /* 0x0000000000007992 */ /* 0x0007ec0000008000 */
[----:B---3--:R-:W3:Y:S02]  /*2e70*/  FENCE.VIEW.ASYNC.S ;  /* 0x00000000000073c6 */ /* 0x008ee40000000000 */
[----:B---3--:R-:W-:Y:S06]  /*2e80*/  BAR.SYNC.DEFER_BLOCKING 0x0 ;  /* 0x0000000000007b1d */ /* 0x008fec0000010000 */
[----:B------:R2:W-:Y:S01]  /*2e90*/  @UP1 UTMASTG.2D [UR4], [UR12] ;  /* 0x000000040c0013b5 */ /* 0x0005e20008008000 */
[----:B------:R0:W-:Y:S01]  /*2ea0*/  UTMACMDFLUSH ;  /* 0x00000000000079b7 */ /* 0x0001e20000000000 */
[----:B------:R-:W-:-:S04]  /*2eb0*/  DEPBAR.LE SB0, 0x0 ;  /* 0x000080000000791a */ /* 0x000fc80000000000 */
[----:B------:R-:W-:Y:S08]  /*2ec0*/  BAR.SYNC.DEFER_BLOCKING 0x0 ;  /* 0x0000000000007b1d */ /* 0x000ff00000010000 */
[----:B------:R-:W-:Y:S06]  /*2ed0*/  BAR.SYNC.DEFER_BLOCKING 0x0 ;  /* 0x0000000000007b1d */ /* 0x000fec0000010000 */
[----:B--2---:R-:W-:Y:S05]  /*2ee0*/  @P2 BRA `(.L_x_75) ;  /* 0x0000000000a02947 */ /* 0x004fea0003800000 */
[----:B------:R-:W2:Y:S01]  /*2ef0*/  S2UR UR5, SR_CgaCtaId ;  /* 0x00000000000579c3 */ /* 0x000ea20000008800 */
[----:B------:R-:W-:Y:S01]  /*2f00*/  NOP ;  /* 0x0000000000007918 */ /* 0x000fe20000000000 */
[----:B------:R-:W-:Y:S01]  /*2f10*/  UMOV UR4, 0x50 ;  /* 0x0000005000047882 */ /* 0x000fe20000000000 */
[----:B------:R-:W-:Y:S02]  /*2f20*/  IMAD.U32 R0, RZ, RZ, UR10 ;  /* 0x0000000aff007e24 */ /* 0x000fe4000f8e00ff */
[----:B------:R-:W-:Y:S02]  /*2f30*/  IMAD.MOV.U32 R3, RZ, RZ, 0xff ;  /* 0x000000ffff037424 */ /* 0x000fe400078e00ff */
[----:B------:R-:W-:Y:S01]  /*2f40*/  IMAD.MOV.U32 R7, RZ, RZ, 0x1 ;  /* 0x00000001ff077424 */ /* 0x000fe200078e00ff */
[----:B------:R-:W-:-:S04]  /*2f50*/  LOP3.LUT R0, R0, 0xffff, RZ, 0xc0, !PT ;  /* 0x0000ffff00007812 */ /* 0x000fc800078ec0ff */
[----:B------:R-:W-:-:S05]  /*2f60*/  SHF.R.U32.HI R0, RZ, 0x5, R0 ;  /* 0x00000005ff007819 */ /* 0x000fca0000011600 */
[----:B------:R-:W-:Y:S01]  /*2f70*/  VIADD R2, R0, 0x10 ;  /* 0x0000001000027836 */ /* 0x000fe20000000000 */
[----:B------:R-:W-:Y:S01]  /*2f80*/  SHF.L.U32 R0, R3, R0, RZ ;  /* 0x0000000003007219 */ /* 0x000fe200000006ff */
[----:B--2---:R-:W-:-:S03]  /*2f90*/  ULEA UR6, UR5, UR4, 0x18 ;  /* 0x0000000405067291 */ /* 0x004fc6000f8ec0ff */
[----:B------:R-:W-:-:S04]  /*2fa0*/  SHF.L.U32 R3, R7, R2, RZ ;  /* 0x0000000207037219 */ /* 0x000fc800000006ff */
[----:B------:R-:W-:Y:S02]  /*2fb0*/  LOP3.LUT R0, R3, R0, RZ, 0xfc, !PT ;  /* 0x0000000003007212 */ /* 0x000fe400078efcff */
[----:B------:R-:W2:Y:S02]  /*2fc0*/  LDS R5, [UR6] ;  /* 0x00000006ff057984 */ /* 0x000ea40008000800 */
[C---:B------:R-:W-:Y:S02]  /*2fd0*/  LOP3.LUT R2, R0.reuse, 0xffff, RZ, 0xc0, !PT ;  /* 0x0000ffff00027812 */ /* 0x040fe400078ec0ff */
[----:B--2---:R-:W-:-:S04]  /*2fe0*/  LOP3.LUT R3, R0, 0xffff, R5, 0x80, !PT ;  /* 0x0000ffff00037812 */ /* 0x004fc800078e8005 */
[----:B------:R-:W-:-:S13]  /*2ff0*/  ISETP.NE.AND P0, PT, R3, R2, PT ;  /* 0x000000020300720c */ /* 0x000fda0003f05270 */
[----:B------:R-:W-:Y:S05]  /*3000*/  @P0 BRA `(.L_x_76) ;  /* 0x0000000000500947 */ /* 0x000fea0003800000 */
[----:B------:R-:W-:Y:S02]  /*3010*/  SHF.R.U32.HI R5, RZ, 0x10, R5 ;  /* 0x00000010ff057819 */ /* 0x000fe40000011605 */
[----:B------:R-:W-:-:S04]  /*3020*/  SHF.R.U32.HI R2, RZ, 0x10, R0 ;  /* 0x00000010ff027819 */ /* 0x000fc80000011600 */
[----:B------:R-:W-:-:S04]  /*3030*/  LOP3.LUT R5, R5, R2, RZ, 0xc0, !PT ;  /* 0x0000000205057212 */ /* 0x000fc800078ec0ff */
[----:B------:R-:W-:-:S13]  /*3040*/  ISETP.NE.AND P0, PT, R5, R2, PT ;  /* 0x000000020500720c */ /* 0x000fda0003f05270 */
[----:B------:R-:W-:Y:S05]  /*3050*/  @P0 BRA `(.L_x_77) ;  /* 0x0000000000300947 */ /* 0x000fea0003800000 */
[----:B------:R-:W-:Y:S01]  /*3060*/  R2UR UR4, R0 ;  /* 0x00000000000472ca */ /* 0x000fe200000e0000 */
[----:B------:R-:W-:Y:S01]  /*3070*/  VOTEU.ANY UR5, UPT, PT ;  /* 0x0000000000057886 */ /* 0x000fe200038e0100 */
[----:B------:R-:W2:Y:S01]  /*3080*/  S2R R0, SR_LANEID ;  /* 0x0000000000007919 */ /* 0x000ea20000000000 */
[----:B------:R-:W-:-:S10]  /*3090*/  UFLO.U32 UR5, UR5 ;  /* 0x00000005000572bd */ /* 0x000fd400080e0000 */
[----:B------:R-:W-:-:S06]  /*30a0*/  ULOP3.LUT UR4, URZ, UR4, URZ, 0x33, !UPT ;  /* 0x00000004ff047292 */ /* 0x000fcc000f8e33ff */
[----:B------:R-:W-:-:S04]  /*30b0*/  IMAD.U32 R2, RZ, RZ, UR4 ;  /* 0x00000004ff027e24 */ /* 0x000fc8000f8e00ff */
[----:B------:R-:W3:Y:S02]  /*30c0*/  REDUX UR7, R2 ;  /* 0x00000000020773c4 */ /* 0x000ee40000000000 */
[----:B------:R4:W-:Y:S01]  /*30d0*/  UTCATOMSWS.AND URZ, UR4 ;  /* 0x0000000400ff79e3 */ /* 0x0009e20008000000 */
[----:B--2---:R-:W-:Y:S01]  /*30e0*/  ISETP.EQ.U32.AND P0, PT, R0, UR5, PT ;  /* 0x0000000500007c0c */ /* 0x004fe2000bf02070 */
[----:B---3--:R-:W-:-:S12]  /*30f0*/  IMAD.U32 R0, RZ, RZ, UR7 ;  /* 0x00000007ff007e24 */ /* 0x008fd8000f8e00ff */
[----:B------:R4:W-:Y:S01]  /*3100*/  @P0 ATOMS.AND RZ, [UR6], R0 ;  /* 0x00000000ffff098c */ /* 0x0009e2000a800006 */
[----:B------:R-:W-:Y:S05]  /*3110*/  BRA `(.L_x_75) ;  /* 0x0000000000147947 */ /* 0x000fea0003800000 */
.L_x_77:
[----:B------:R-:W-:-:S07]  /*3120*/  MOV R2, 0x3140 ;  /* 0x0000314000027802 */ /* 0x000fce0000000f00 */
[----:B-1----:R-:W-:Y:S05]  /*3130*/  CALL.REL.NOINC `($__internal_0_$__cuda_sm10x_tcgen05_guardrail_trap_col_being_dealloced_not_returned_by_alloc) ;  /* 0x0000000000447944 */ /* 0x002fea0003c00000 */
[----:B------:R-:W-:Y:S05]  /*3140*/  BRA `(.L_x_75) ;  /* 0x0000000000087947 */ /* 0x000fea0003800000 */
.L_x_76:
[----:B------:R-:W-:-:S07]  /*3150*/  MOV R2, 0x3170 ;  /* 0x0000317000027802 */ /* 0x000fce0000000f00 */
[----:B-1----:R-:W-:Y:S05]  /*3160*/  CALL.REL.NOINC `($__internal_2_$__cuda_sm10x_tcgen05_guardrail_trap_unallocated_columns_being_dealloced) ;  /* 0x0000000000507944 */ /* 0x002fea0003c00000 */
.L_x_75:
[----:B------:R-:W-:Y:S01]  /*3170*/  NOP ;  /* 0x0000000000007918 */ /* 0x000fe20000000000 */
[----:B----4-:R-:W-:Y:S05]  /*3180*/  EXIT ;  /* 0x000000000000794d */ /* 0x010fea0003800000 */
.L_x_60:
[----:B------:R-:W2:Y:S02]  /*3190*/  SYNCS.PHASECHK.TRANS64.TRYWAIT P0, [UR11+0x50000], RZ ;  /* 0x050000ffff0075a7 */ /* 0x000ea4000800110b */
[----:B--2---:R-:W-:Y:S05]  /*31a0*/  @!P0 BRA `(.L_x_60) ;  /* 0xfffffffc00f88947 */ /* 0x004fea000383ffff */
[----:B------:R-:W-:Y:S05]  /*31b0*/  BRA `(.L_x_78) ;  /* 0xffffffe800d47947 */ /* 0x000fea000383ffff */
.L_x_62:
[----:B------:R-:W2:Y:S02]  /*31c0*/  SYNCS.PHASECHK.TRANS64.TRYWAIT P1, [UR11+0x50020], RZ ;  /* 0x050020ffff0075a7 */ /* 0x000ea4000802110b */
[----:B--2---:R-:W-:Y:S05]  /*31d0*/  @!P1 BRA `(.L_x_62) ;  /* 0xfffffffc00f89947 */ /* 0x004fea000383ffff */
[----:B------:R-:W-:Y:S05]  /*31e0*/  BRA `(.L_x_79) ;  /* 0xffffffec00c47947 */ /* 0x000fea000383ffff */
.L_x_63:
[----:B------:R-:W3:Y:S02]  /*31f0*/  SYNCS.PHASECHK.TRANS64.TRYWAIT P0, [UR42+0x50000], R3 ;  /* 0x05000003ff0075a7 */ /* 0x000ee4000800112a */
[----:B---3--:R-:W-:Y:S05]  /*3200*/  @!P0 BRA `(.L_x_63) ;  /* 0xfffffffc00f88947 */ /* 0x008fea000383ffff */
[----:B------:R-:W-:Y:S05]  /*3210*/  BRA `(.L_x_80) ;  /* 0xfffffff000507947 */ /* 0x000fea000383ffff */
.L_x_65:
[----:B------:R-:W3:Y:S02]  /*3220*/  SYNCS.PHASECHK.TRANS64.TRYWAIT P0, [UR42+0x50020], R3 ;  /* 0x05002003ff0075a7 */ /* 0x000ee4000800112a */
[----:B---3--:R-:W-:Y:S05]  /*3230*/  @!P0 BRA `(.L_x_65) ;  /* 0xfffffffc00f88947 */ /* 0x008fea000383ffff */
[----:B------:R-:W-:Y:S05]  /*3240*/  BRA `(.L_x_81) ;  /* 0xfffffff400687947 */ /* 0x000fea000383ffff */
        .weak           $__internal_0_$__cuda_sm10x_tcgen05_guardrail_trap_col_being_dealloced_not_returned_by_alloc
        .type           $__internal_0_$__cuda_sm10x_tcgen05_guardrail_trap_col_being_dealloced_not_returned_by_alloc,@function
        .size           $__internal_0_$__cuda_sm10x_tcgen05_guardrail_trap_col_being_dealloced_not_returned_by_alloc,($__internal_1_$__cuda_sm10x_tcgen05_guardrail_trap_phase_invalid_during_alloc - $__internal_0_$__cuda_sm10x_tcgen05_guardrail_trap_col_being_dealloced_not_returned_by_alloc)
$__internal_0_$__cuda_sm10x_tcgen05_guardrail_trap_col_being_dealloced_not_returned_by_alloc:
[----:B------:R-:W-:Y:S05]  /*3250*/  BPT.TRAP 0x1 ;  /* 0x000000040000795c */ /* 0x000fea0000300000 */
[----:B------:R-:W-:-:S04]  /*3260*/  IMAD.MOV.U32 R3, RZ, RZ, 0x0 ;  /* 0x00000000ff037424 */ /* 0x000fc800078e00ff */
[----:B------:R-:W-:Y:S05]  /*3270*/  RET.REL.NODEC R2 `(gluon_tcgen05) ;  /* 0xffffffcc02607950 */ /* 0x000fea0003c3ffff */
        .weak           $__internal_1_$__cuda_sm10x_tcgen05_guardrail_trap_phase_invalid_during_alloc
        .type           $__internal_1_$__cuda_sm10x_tcgen05_guardrail_trap_phase_invalid_during_alloc,@function
        .size           $__internal_1_$__cuda_sm10x_tcgen05_guardrail_trap_phase_invalid_during_alloc,($__internal_2_$__cuda_sm10x_tcgen05_guardrail_trap_unallocated_columns_being_dealloced - $__internal_1_$__cuda_sm10x_tcgen05_guardrail_trap_phase_invalid_during_alloc)
$__internal_1_$__cuda_sm10x_tcgen05_guardrail_trap_phase_invalid_during_alloc:
[----:B------:R-:W-:Y:S05]  /*3280*/  BPT.TRAP 0x1 ;  /* 0x000000040000795c */ /* 0x000fea0000300000 */
[----:B------:R-:W-:-:S04]  /*3290*/  IMAD.MOV.U32 R3, RZ, RZ, 0x0 ;  /* 0x00000000ff037424 */ /* 0x000fc800078e00ff */
[----:B------:R-:W-:Y:S05]  /*32a0*/  RET.REL.NODEC R2 `(gluon_tcgen05) ;  /* 0xffffffcc02547950 */ /* 0x000fea0003c3ffff */
        .weak           $__internal_2_$__cuda_sm10x_tcgen05_guardrail_trap_unallocated_columns_being_dealloced
        .type           $__internal_2_$__cuda_sm10x_tcgen05_guardrail_trap_unallocated_columns_being_dealloced,@function
        .size           $__internal_2_$__cuda_sm10x_tcgen05_guardrail_trap_unallocated_columns_being_dealloced,(.L_x_85 - $__internal_2_$__cuda_sm10x_tcgen05_guardrail_trap_unallocated_columns_being_dealloced)
$__internal_2_$__cuda_sm10x_tcgen05_guardrail_trap_unallocated_columns_being_dealloced:
[----:B------:R-:W-:Y:S05]  /*32b0*/  BPT.TRAP 0x1 ;  /* 0x000000040000795c */ /* 0x000fea0000300000 */
[----:B------:R-:W-:-:S04]  /*32c0*/  IMAD.MOV.U32 R3, RZ, RZ, 0x0 ;  /* 0x00000000ff037424 */ /* 0x000fc800078e00ff */
[----:B------:R-:W-:Y:S05]  /*32d0*/  RET.REL.NODEC R2 `(gluon_tcgen05) ;  /* 0xffffffcc02487950 */ /* 0x000fea0003c3ffff */
.L_x_82:
[----:B------:R-:W-:-:S00]  /*32e0*/  BRA `(.L_x_82) ;  /* 0xfffffffc00fc7947 */ /* 0x000fc0000383ffff */
[----:B------:R-:W-:-:S00]  /*32f0*/  NOP ;  /* 0x0000000000007918 */ /* 0x000fc00000000000 */
        /* <DEDUP_REMOVED lines=8> */
.L_x_85:


//--------------------- .nv.shared.gluon_tcgen05  --------------------------
	.section	.nv.shared.gluon_tcgen05,"aw",@nobits
	.sectionflags	@""
	.align	16
	.zero		1024


//--------------------- .nv.shared.reserved.0     --------------------------
	.section	.nv.shared.reserved.0,"aw",@nobits
	.align	8
	.weak		__nv_reservedSMEM_offset_0_alias
	.size		__nv_reservedSMEM_offset_0_alias, 0, 64
	.other		__nv_reservedSMEM_offset_0_alias,@"STO_CUDA_RESERVED_SHARED STV_DEFAULT"
__nv_reservedSMEM_offset_0_alias:
	.zero		0
.nv.shared.reserved.0:
	.zero		64
	.weak		__nv_reservedSMEM_allocation_phase
	.type		__nv_reservedSMEM_allocation_phase,@object
	.size		__nv_reservedSMEM_allocation_phase,(.L_0 - __nv_reservedSMEM_allocation_phase)
__nv_reservedSMEM_allocation_phase:
	.zero		1
.L_0:
	.zero		7
	.weak		__nv_reservedSMEM_devtool_atexit_pc
	.type		__nv_reservedSMEM_devtool_atexit_pc,@object
	.size		__nv_reservedSMEM_devtool_atexit_pc,(__nv_reservedSMEM_allocation_mask - __nv_reservedSMEM_devtool_atexit_pc)
__nv_reservedSMEM_devtool_atexit_pc:
	.zero		8
	.weak		__nv_reservedSMEM_allocation_mask
	.type		__nv_reservedSMEM_allocation_mask,@object
	.size		__nv_reservedSMEM_allocation_mask,(.L_2 - __nv_reservedSMEM_allocation_mask)
__nv_reservedSMEM_allocation_mask:
	.zero		4
.L_2:


//--------------------- .nv.constant0.gluon_tcgen05 --------------------------
	.section	.nv.constant0.gluon_tcgen05,"a",@progbits
	.sectionflags	@""
	.align	4
.nv.constant0.gluon_tcgen05:
	.zero		976


//--------------------- SYMBOLS --------------------------

	.type		.nv.reservedSmem.offset0,@object
	.size		.nv.reservedSmem.offset0,0x4
	.type		.nv.reservedSmem.cap,@object
	.size		.nv.reservedSmem.cap,0x4
